//
// Generated by NVIDIA NVVM Compiler
//
// Compiler Build ID: CL-36424714
// Cuda compilation tools, release 13.0, V13.0.88
// Based on NVVM 20.0.0
//

.version 9.0
.target sm_100
.address_size 64

	// .globl	CudaFederalQuantitativeEasingStep
.extern .func __assertfail
(
	.param .b64 __assertfail_param_0,
	.param .b64 __assertfail_param_1,
	.param .b32 __assertfail_param_2,
	.param .b64 __assertfail_param_3,
	.param .b64 __assertfail_param_4
)
;
.global .align 1 .b8 __unnamed_1[175] = {118, 111, 105, 100, 32, 67, 117, 100, 97, 70, 101, 100, 101, 114, 97, 108, 81, 117, 97, 110, 116, 105, 116, 97, 116, 105, 118, 101, 69, 97, 115, 105, 110, 103, 83, 116, 101, 112, 40, 105, 110, 116, 32, 42, 44, 32, 102, 108, 111, 97, 116, 32, 42, 44, 32, 105, 110, 116, 44, 32, 105, 110, 116, 44, 32, 99, 111, 110, 115, 116, 32, 102, 108, 111, 97, 116, 32, 42, 44, 32, 99, 111, 110, 115, 116, 32, 105, 110, 116, 32, 42, 44, 32, 99, 111, 110, 115, 116, 32, 105, 110, 116, 32, 42, 44, 32, 105, 110, 116, 32, 42, 44, 32, 102, 108, 111, 97, 116, 32, 42, 44, 32, 102, 108, 111, 97, 116, 32, 42, 44, 32, 102, 108, 111, 97, 116, 32, 42, 44, 32, 102, 108, 111, 97, 116, 32, 42, 44, 32, 102, 108, 111, 97, 116, 32, 42, 44, 32, 105, 110, 116, 32, 42, 44, 32, 105, 110, 116, 44, 32, 105, 110, 116, 41};
.global .align 1 .b8 $str[75] = {101, 110, 118, 95, 116, 105, 109, 101, 115, 116, 101, 112, 95, 97, 114, 114, 91, 107, 69, 110, 118, 73, 100, 93, 32, 62, 32, 48, 32, 38, 38, 32, 101, 110, 118, 95, 116, 105, 109, 101, 115, 116, 101, 112, 95, 97, 114, 114, 91, 107, 69, 110, 118, 73, 100, 93, 32, 60, 61, 32, 107, 69, 112, 105, 115, 111, 100, 101, 76, 101, 110, 103, 116, 104};
.global .align 1 .b8 $str$1[27] = {47, 116, 109, 112, 47, 115, 97, 115, 115, 95, 99, 117, 95, 116, 100, 48, 98, 99, 115, 112, 95, 47, 107, 46, 99, 117};
.global .align 1 .b8 $str$2[27] = {107, 65, 103, 101, 110, 116, 73, 100, 32, 60, 61, 32, 107, 78, 117, 109, 65, 103, 101, 110, 116, 115, 32, 45, 32, 49};
.global .align 1 .b8 $str$3[37] = {48, 32, 60, 61, 32, 97, 99, 116, 105, 111, 110, 115, 91, 107, 69, 110, 118, 73, 100, 93, 32, 60, 61, 32, 107, 78, 117, 109, 81, 69, 76, 101, 118, 101, 108, 115};

.visible .entry CudaFederalQuantitativeEasingStep(
	.param .u64 .ptr .align 1 CudaFederalQuantitativeEasingStep_param_0,
	.param .u64 .ptr .align 1 CudaFederalQuantitativeEasingStep_param_1,
	.param .u32 CudaFederalQuantitativeEasingStep_param_2,
	.param .u32 CudaFederalQuantitativeEasingStep_param_3,
	.param .u64 .ptr .align 1 CudaFederalQuantitativeEasingStep_param_4,
	.param .u64 .ptr .align 1 CudaFederalQuantitativeEasingStep_param_5,
	.param .u64 .ptr .align 1 CudaFederalQuantitativeEasingStep_param_6,
	.param .u64 .ptr .align 1 CudaFederalQuantitativeEasingStep_param_7,
	.param .u64 .ptr .align 1 CudaFederalQuantitativeEasingStep_param_8,
	.param .u64 .ptr .align 1 CudaFederalQuantitativeEasingStep_param_9,
	.param .u64 .ptr .align 1 CudaFederalQuantitativeEasingStep_param_10,
	.param .u64 .ptr .align 1 CudaFederalQuantitativeEasingStep_param_11,
	.param .u64 .ptr .align 1 CudaFederalQuantitativeEasingStep_param_12,
	.param .u64 .ptr .align 1 CudaFederalQuantitativeEasingStep_param_13,
	.param .u32 CudaFederalQuantitativeEasingStep_param_14,
	.param .u32 CudaFederalQuantitativeEasingStep_param_15
)
{
	.reg .pred 	%p<32>;
	.reg .b32 	%r<145>;
	.reg .b32 	%f<30>;
	.reg .b64 	%rd<109>;

	ld.param.u64 	%rd30, [CudaFederalQuantitativeEasingStep_param_0];
	ld.param.u32 	%r71, [CudaFederalQuantitativeEasingStep_param_2];
	ld.param.u32 	%r72, [CudaFederalQuantitativeEasingStep_param_3];
	ld.param.u64 	%rd31, [CudaFederalQuantitativeEasingStep_param_5];
	ld.param.u64 	%rd32, [CudaFederalQuantitativeEasingStep_param_6];
	ld.param.u64 	%rd27, [CudaFederalQuantitativeEasingStep_param_7];
	ld.param.u64 	%rd33, [CudaFederalQuantitativeEasingStep_param_8];
	ld.param.u64 	%rd34, [CudaFederalQuantitativeEasingStep_param_9];
	ld.param.u64 	%rd35, [CudaFederalQuantitativeEasingStep_param_12];
	ld.param.u64 	%rd36, [CudaFederalQuantitativeEasingStep_param_13];
	ld.param.u32 	%r73, [CudaFederalQuantitativeEasingStep_param_14];
	ld.param.u32 	%r74, [CudaFederalQuantitativeEasingStep_param_15];
	cvta.to.global.u64 	%rd1, %rd30;
	cvta.to.global.u64 	%rd2, %rd34;
	cvta.to.global.u64 	%rd3, %rd33;
	cvta.to.global.u64 	%rd4, %rd31;
	cvta.to.global.u64 	%rd5, %rd35;
	cvta.to.global.u64 	%rd6, %rd32;
	cvta.to.global.u64 	%rd37, %rd36;
	mov.u32 	%r1, %ctaid.x;
	mov.u32 	%r2, %tid.x;
	mul.wide.u32 	%rd38, %r1, 4;
	add.s64 	%rd7, %rd37, %rd38;
	ld.global.u32 	%r75, [%rd7];
	setp.gt.s32 	%p1, %r75, 0;
	setp.le.s32 	%p2, %r75, %r74;
	and.pred  	%p3, %p1, %p2;
	@%p3 bra 	$L__BB0_2;
	mov.u64 	%rd39, $str;
	cvta.global.u64 	%rd40, %rd39;
	mov.u64 	%rd41, $str$1;
	cvta.global.u64 	%rd42, %rd41;
	mov.u64 	%rd43, __unnamed_1;
	cvta.global.u64 	%rd44, %rd43;
	{ // callseq 0, 0
	.param .b64 param0;
	st.param.b64 	[param0], %rd40;
	.param .b64 param1;
	st.param.b64 	[param1], %rd42;
	.param .b32 param2;
	st.param.b32 	[param2], 32;
	.param .b64 param3;
	st.param.b64 	[param3], %rd44;
	.param .b64 param4;
	st.param.b64 	[param4], 1;
	call.uni 
	__assertfail, 
	(
	param0, 
	param1, 
	param2, 
	param3, 
	param4
	);
	} // callseq 0
$L__BB0_2:
	setp.lt.s32 	%p4, %r2, %r73;
	@%p4 bra 	$L__BB0_4;
	mov.u64 	%rd45, $str$2;
	cvta.global.u64 	%rd46, %rd45;
	mov.u64 	%rd47, $str$1;
	cvta.global.u64 	%rd48, %rd47;
	mov.u64 	%rd49, __unnamed_1;
	cvta.global.u64 	%rd50, %rd49;
	{ // callseq 1, 0
	.param .b64 param0;
	st.param.b64 	[param0], %rd46;
	.param .b64 param1;
	st.param.b64 	[param1], %rd48;
	.param .b32 param2;
	st.param.b32 	[param2], 34;
	.param .b64 param3;
	st.param.b64 	[param3], %rd50;
	.param .b64 param4;
	st.param.b64 	[param4], 1;
	call.uni 
	__assertfail, 
	(
	param0, 
	param1, 
	param2, 
	param3, 
	param4
	);
	} // callseq 1
$L__BB0_4:
	ld.global.u32 	%r3, [%rd7];
	add.s32 	%r4, %r73, -1;
	setp.ge.s32 	%p5, %r2, %r4;
	@%p5 bra 	$L__BB0_10;
	mul.lo.s32 	%r5, %r4, %r1;
	mad.lo.s32 	%r113, %r5, %r74, %r5;
	mul.lo.s32 	%r114, %r3, %r4;
	add.s32 	%r115, %r113, %r2;
	add.s32 	%r6, %r115, %r114;
	add.s32 	%r116, %r3, -1;
	sub.s32 	%r117, %r114, %r4;
	add.s32 	%r7, %r115, %r117;
	rem.s32 	%r118, %r116, %r71;
	setp.ne.s32 	%p30, %r118, 0;
	@%p30 bra 	$L__BB0_8;
	cvta.to.global.u64 	%rd84, %rd27;
	add.s64 	%rd8, %rd84, %rd38;
	ld.global.u32 	%r124, [%rd8];
	not.b32 	%r119, %r124;
	shr.u32 	%r120, %r119, 31;
	setp.ge.s32 	%p31, %r72, %r120;
	@%p31 bra 	$L__BB0_9;
	mov.u64 	%rd86, $str$3;
	cvta.global.u64 	%rd87, %rd86;
	mov.u64 	%rd88, $str$1;
	cvta.global.u64 	%rd89, %rd88;
	mov.u64 	%rd90, __unnamed_1;
	cvta.global.u64 	%rd91, %rd90;
	{ // callseq 2, 0
	.param .b64 param0;
	st.param.b64 	[param0], %rd87;
	.param .b64 param1;
	st.param.b64 	[param1], %rd89;
	.param .b32 param2;
	st.param.b32 	[param2], 56;
	.param .b64 param3;
	st.param.b64 	[param3], %rd91;
	.param .b64 param4;
	st.param.b64 	[param4], 1;
	call.uni 
	__assertfail, 
	(
	param0, 
	param1, 
	param2, 
	param3, 
	param4
	);
	} // callseq 2
	ld.global.u32 	%r124, [%rd8];
	bra.uni 	$L__BB0_9;
$L__BB0_8:
	mul.wide.s32 	%rd82, %r7, 4;
	add.s64 	%rd83, %rd1, %rd82;
	ld.global.u32 	%r124, [%rd83];
$L__BB0_9:
	ld.param.u64 	%rd103, [CudaFederalQuantitativeEasingStep_param_4];
	ld.param.u64 	%rd102, [CudaFederalQuantitativeEasingStep_param_1];
	mul.wide.s32 	%rd92, %r6, 4;
	add.s64 	%rd93, %rd1, %rd92;
	st.global.u32 	[%rd93], %r124;
	cvt.rn.f32.s32 	%f18, %r124;
	cvta.to.global.u64 	%rd94, %rd103;
	mul.wide.u32 	%rd95, %r2, 4;
	add.s64 	%rd96, %rd94, %rd95;
	ld.global.f32 	%f19, [%rd96];
	mul.f32 	%f20, %f19, %f18;
	cvt.rn.f32.s32 	%f21, %r72;
	div.rn.f32 	%f22, %f20, %f21;
	cvta.to.global.u64 	%rd97, %rd102;
	add.s64 	%rd98, %rd97, %rd92;
	st.global.f32 	[%rd98], %f22;
	rem.s32 	%r121, %r3, %r71;
	cvt.rn.f32.s32 	%f23, %r121;
	cvt.rn.f32.s32 	%f24, %r71;
	div.rn.f32 	%f25, %f23, %f24;
	mov.f32 	%f26, 0f3F800000;
	sub.f32 	%f27, %f26, %f25;
	add.s32 	%r122, %r5, %r2;
	mul.wide.u32 	%rd99, %r122, 4;
	add.s64 	%rd100, %rd3, %rd99;
	st.global.f32 	[%rd100], %f27;
	ld.global.u32 	%r123, [%rd93];
	cvt.rn.f32.s32 	%f28, %r123;
	div.rn.f32 	%f29, %f28, %f21;
	add.s64 	%rd101, %rd2, %rd99;
	st.global.f32 	[%rd101], %f29;
	bra.uni 	$L__BB0_69;
$L__BB0_10:
	setp.ne.s32 	%p6, %r2, %r4;
	@%p6 bra 	$L__BB0_69;
	setp.lt.s32 	%p7, %r72, 0;
	@%p7 bra 	$L__BB0_68;
	add.s32 	%r12, %r72, 1;
	mad.lo.s32 	%r13, %r1, %r72, %r1;
	and.b32  	%r14, %r12, 7;
	setp.lt.u32 	%p8, %r72, 7;
	mov.b32 	%r140, 0;
	@%p8 bra 	$L__BB0_39;
	and.b32  	%r140, %r12, -8;
	neg.s32 	%r126, %r140;
	add.s64 	%rd108, %rd4, 16;
	add.s64 	%rd107, %rd6, 16;
	mul.wide.u32 	%rd51, %r13, 4;
	add.s64 	%rd52, %rd51, %rd5;
	add.s64 	%rd106, %rd52, 16;
	mov.u32 	%r125, %r13;
$L__BB0_14:
	.pragma "nounroll";
	ld.global.u32 	%r77, [%rd7];
	rem.s32 	%r78, %r77, %r71;
	setp.ne.s32 	%p9, %r78, 0;
	@%p9 bra 	$L__BB0_16;
	ld.global.u32 	%r127, [%rd108+-16];
	bra.uni 	$L__BB0_17;
$L__BB0_16:
	ld.global.u32 	%r127, [%rd107+-16];
$L__BB0_17:
	cvt.rn.f32.s32 	%f1, %r127;
	mul.wide.u32 	%rd53, %r125, 4;
	add.s64 	%rd54, %rd5, %rd53;
	st.global.f32 	[%rd54], %f1;
	ld.global.u32 	%r79, [%rd7];
	rem.s32 	%r80, %r79, %r71;
	setp.eq.s32 	%p10, %r80, 0;
	@%p10 bra 	$L__BB0_19;
	ld.global.u32 	%r128, [%rd107+-12];
	bra.uni 	$L__BB0_20;
$L__BB0_19:
	ld.global.u32 	%r128, [%rd108+-12];
$L__BB0_20:
	cvt.rn.f32.s32 	%f2, %r128;
	st.global.f32 	[%rd106+-12], %f2;
	ld.global.u32 	%r81, [%rd7];
	rem.s32 	%r82, %r81, %r71;
	setp.eq.s32 	%p11, %r82, 0;
	@%p11 bra 	$L__BB0_22;
	ld.global.u32 	%r129, [%rd107+-8];
	bra.uni 	$L__BB0_23;
$L__BB0_22:
	ld.global.u32 	%r129, [%rd108+-8];
$L__BB0_23:
	cvt.rn.f32.s32 	%f3, %r129;
	st.global.f32 	[%rd106+-8], %f3;
	ld.global.u32 	%r83, [%rd7];
	rem.s32 	%r84, %r83, %r71;
	setp.eq.s32 	%p12, %r84, 0;
	@%p12 bra 	$L__BB0_25;
	ld.global.u32 	%r130, [%rd107+-4];
	bra.uni 	$L__BB0_26;
$L__BB0_25:
	ld.global.u32 	%r130, [%rd108+-4];
$L__BB0_26:
	cvt.rn.f32.s32 	%f4, %r130;
	st.global.f32 	[%rd106+-4], %f4;
	ld.global.u32 	%r85, [%rd7];
	rem.s32 	%r86, %r85, %r71;
	setp.eq.s32 	%p13, %r86, 0;
	@%p13 bra 	$L__BB0_28;
	ld.global.u32 	%r131, [%rd107];
	bra.uni 	$L__BB0_29;
$L__BB0_28:
	ld.global.u32 	%r131, [%rd108];
$L__BB0_29:
	cvt.rn.f32.s32 	%f5, %r131;
	st.global.f32 	[%rd106], %f5;
	ld.global.u32 	%r87, [%rd7];
	rem.s32 	%r88, %r87, %r71;
	setp.eq.s32 	%p14, %r88, 0;
	@%p14 bra 	$L__BB0_31;
	ld.global.u32 	%r132, [%rd107+4];
	bra.uni 	$L__BB0_32;
$L__BB0_31:
	ld.global.u32 	%r132, [%rd108+4];
$L__BB0_32:
	cvt.rn.f32.s32 	%f6, %r132;
	st.global.f32 	[%rd106+4], %f6;
	ld.global.u32 	%r89, [%rd7];
	rem.s32 	%r90, %r89, %r71;
	setp.eq.s32 	%p15, %r90, 0;
	@%p15 bra 	$L__BB0_34;
	ld.global.u32 	%r133, [%rd107+8];
	bra.uni 	$L__BB0_35;
$L__BB0_34:
	ld.global.u32 	%r133, [%rd108+8];
$L__BB0_35:
	cvt.rn.f32.s32 	%f7, %r133;
	st.global.f32 	[%rd106+8], %f7;
	ld.global.u32 	%r91, [%rd7];
	rem.s32 	%r92, %r91, %r71;
	setp.eq.s32 	%p16, %r92, 0;
	@%p16 bra 	$L__BB0_37;
	ld.global.u32 	%r134, [%rd107+12];
	bra.uni 	$L__BB0_38;
$L__BB0_37:
	ld.global.u32 	%r134, [%rd108+12];
$L__BB0_38:
	cvt.rn.f32.s32 	%f8, %r134;
	st.global.f32 	[%rd106+12], %f8;
	add.s32 	%r126, %r126, 8;
	add.s32 	%r125, %r125, 8;
	add.s64 	%rd108, %rd108, 32;
	add.s64 	%rd107, %rd107, 32;
	add.s64 	%rd106, %rd106, 32;
	setp.ne.s32 	%p17, %r126, 0;
	@%p17 bra 	$L__BB0_14;
$L__BB0_39:
	setp.eq.s32 	%p18, %r14, 0;
	@%p18 bra 	$L__BB0_68;
	setp.lt.u32 	%p19, %r14, 4;
	@%p19 bra 	$L__BB0_54;
	ld.global.u32 	%r93, [%rd7];
	rem.s32 	%r94, %r93, %r71;
	setp.eq.s32 	%p20, %r94, 0;
	cvt.u64.u32 	%rd18, %r140;
	mul.wide.u32 	%rd55, %r140, 4;
	add.s64 	%rd19, %rd4, %rd55;
	add.s64 	%rd20, %rd6, %rd55;
	@%p20 bra 	$L__BB0_43;
	ld.global.u32 	%r136, [%rd20];
	bra.uni 	$L__BB0_44;
$L__BB0_43:
	ld.global.u32 	%r136, [%rd19];
$L__BB0_44:
	cvt.rn.f32.s32 	%f9, %r136;
	add.s32 	%r95, %r140, %r13;
	mul.wide.u32 	%rd56, %r95, 4;
	add.s64 	%rd57, %rd5, %rd56;
	st.global.f32 	[%rd57], %f9;
	ld.global.u32 	%r96, [%rd7];
	rem.s32 	%r97, %r96, %r71;
	setp.eq.s32 	%p21, %r97, 0;
	@%p21 bra 	$L__BB0_46;
	ld.global.u32 	%r137, [%rd20+4];
	bra.uni 	$L__BB0_47;
$L__BB0_46:
	ld.global.u32 	%r137, [%rd19+4];
$L__BB0_47:
	cvt.rn.f32.s32 	%f10, %r137;
	cvt.u64.u32 	%rd58, %r13;
	add.s64 	%rd59, %rd18, %rd58;
	shl.b64 	%rd60, %rd59, 2;
	add.s64 	%rd21, %rd5, %rd60;
	st.global.f32 	[%rd21+4], %f10;
	ld.global.u32 	%r98, [%rd7];
	rem.s32 	%r99, %r98, %r71;
	setp.eq.s32 	%p22, %r99, 0;
	@%p22 bra 	$L__BB0_49;
	ld.global.u32 	%r138, [%rd20+8];
	bra.uni 	$L__BB0_50;
$L__BB0_49:
	ld.global.u32 	%r138, [%rd19+8];
$L__BB0_50:
	cvt.rn.f32.s32 	%f11, %r138;
	st.global.f32 	[%rd21+8], %f11;
	ld.global.u32 	%r100, [%rd7];
	rem.s32 	%r101, %r100, %r71;
	setp.eq.s32 	%p23, %r101, 0;
	@%p23 bra 	$L__BB0_52;
	ld.global.u32 	%r139, [%rd20+12];
	bra.uni 	$L__BB0_53;
$L__BB0_52:
	ld.global.u32 	%r139, [%rd19+12];
$L__BB0_53:
	cvt.rn.f32.s32 	%f12, %r139;
	st.global.f32 	[%rd21+12], %f12;
	add.s32 	%r140, %r140, 4;
$L__BB0_54:
	and.b32  	%r102, %r12, 3;
	setp.eq.s32 	%p24, %r102, 0;
	@%p24 bra 	$L__BB0_68;
	setp.eq.s32 	%p25, %r102, 1;
	@%p25 bra 	$L__BB0_63;
	ld.global.u32 	%r103, [%rd7];
	rem.s32 	%r104, %r103, %r71;
	setp.eq.s32 	%p26, %r104, 0;
	cvt.u64.u32 	%rd22, %r140;
	mul.wide.u32 	%rd61, %r140, 4;
	add.s64 	%rd23, %rd4, %rd61;
	add.s64 	%rd24, %rd6, %rd61;
	@%p26 bra 	$L__BB0_58;
	ld.global.u32 	%r141, [%rd24];
	bra.uni 	$L__BB0_59;
$L__BB0_58:
	ld.global.u32 	%r141, [%rd23];
$L__BB0_59:
	cvt.rn.f32.s32 	%f13, %r141;
	add.s32 	%r105, %r140, %r13;
	mul.wide.u32 	%rd62, %r105, 4;
	add.s64 	%rd63, %rd5, %rd62;
	st.global.f32 	[%rd63], %f13;
	ld.global.u32 	%r106, [%rd7];
	rem.s32 	%r107, %r106, %r71;
	setp.eq.s32 	%p27, %r107, 0;
	@%p27 bra 	$L__BB0_61;
	ld.global.u32 	%r142, [%rd24+4];
	bra.uni 	$L__BB0_62;
$L__BB0_61:
	ld.global.u32 	%r142, [%rd23+4];
$L__BB0_62:
	cvt.rn.f32.s32 	%f14, %r142;
	cvt.u64.u32 	%rd64, %r13;
	add.s64 	%rd65, %rd22, %rd64;
	shl.b64 	%rd66, %rd65, 2;
	add.s64 	%rd67, %rd5, %rd66;
	st.global.f32 	[%rd67+4], %f14;
	add.s32 	%r140, %r140, 2;
$L__BB0_63:
	and.b32  	%r108, %r72, 1;
	setp.eq.b32 	%p28, %r108, 1;
	@%p28 bra 	$L__BB0_68;
	ld.global.u32 	%r109, [%rd7];
	rem.s32 	%r110, %r109, %r71;
	setp.eq.s32 	%p29, %r110, 0;
	@%p29 bra 	$L__BB0_66;
	mul.wide.u32 	%rd68, %r140, 4;
	add.s64 	%rd69, %rd6, %rd68;
	ld.global.u32 	%r144, [%rd69];
	bra.uni 	$L__BB0_67;
$L__BB0_66:
	mul.wide.u32 	%rd70, %r140, 4;
	add.s64 	%rd71, %rd4, %rd70;
	ld.global.u32 	%r144, [%rd71];
$L__BB0_67:
	cvt.rn.f32.s32 	%f15, %r144;
	add.s32 	%r111, %r140, %r13;
	mul.wide.u32 	%rd72, %r111, 4;
	add.s64 	%rd73, %rd5, %rd72;
	st.global.f32 	[%rd73], %f15;
$L__BB0_68:
	ld.param.u64 	%rd105, [CudaFederalQuantitativeEasingStep_param_11];
	ld.param.u64 	%rd104, [CudaFederalQuantitativeEasingStep_param_10];
	bar.sync 	0;
	mul.lo.s32 	%r112, %r1, %r2;
	mul.wide.u32 	%rd74, %r112, 4;
	add.s64 	%rd75, %rd3, %rd74;
	ld.global.f32 	%f16, [%rd75];
	cvta.to.global.u64 	%rd76, %rd104;
	mul.wide.u32 	%rd77, %r1, 4;
	add.s64 	%rd78, %rd76, %rd77;
	st.global.f32 	[%rd78], %f16;
	add.s64 	%rd79, %rd2, %rd74;
	ld.global.f32 	%f17, [%rd79];
	cvta.to.global.u64 	%rd80, %rd105;
	add.s64 	%rd81, %rd80, %rd77;
	st.global.f32 	[%rd81], %f17;
$L__BB0_69:
	ret;

}


// ===== COMPILED SASS (sm_100) =====

	.target	sm_100

	.elftype	@"ET_EXEC"


//--------------------- .note.nv.tkinfo           --------------------------
	.section	.note.nv.tkinfo,"",@"SHT_NOTE"
	.sectionflags	@"SHF_NOTE_NV_TKINFO"
	.tkinfo
        /*0018*/ 	.word	0x00000002
        /*0030*/ 	.string	""
        /*0030*/ 	.string	"ptxas"
        /*0030*/ 	.string	"Cuda compilation tools, release 13.0, V13.0.88"
        /*0030*/ 	.string	"Build cuda_13.0.r13.0/compiler.36424714_0"
        /*0030*/ 	.string	"-arch sm_100 -m 64 "



//--------------------- .note.nv.cuinfo           --------------------------
	.section	.note.nv.cuinfo,"",@"SHT_NOTE"
	.sectionflags	@"SHF_NOTE_NV_CUINFO"
        /*0018*/ 	.short	0x0002
        /*001a*/ 	.short	0x0064
        /*001c*/ 	.short	0x0082
	.zero		2


//--------------------- .nv.info                  --------------------------
	.section	.nv.info,"",@"SHT_CUDA_INFO"
	.align	4


	//----- nvinfo : EIATTR_REGCOUNT
	.align		4
        /*0000*/ 	.byte	0x04, 0x2f
        /*0002*/ 	.short	(.L_6 - .L_5)
	.align		4
.L_5:
        /*0004*/ 	.word	index@(CudaFederalQuantitativeEasingStep)
        /*0008*/ 	.word	0x00000020


	//----- nvinfo : EIATTR_FRAME_SIZE
	.align		4
.L_6:
        /*000c*/ 	.byte	0x04, 0x11
        /*000e*/ 	.short	(.L_8 - .L_7)
	.align		4
.L_7:
        /*0010*/ 	.word	index@($__internal_0_$__cuda_sm3x_div_rn_noftz_f32_slowpath)
        /*0014*/ 	.word	0x00000000


	//----- nvinfo : EIATTR_FRAME_SIZE
	.align		4
.L_8:
        /*0018*/ 	.byte	0x04, 0x11
        /*001a*/ 	.short	(.L_10 - .L_9)
	.align		4
.L_9:
        /*001c*/ 	.word	index@(CudaFederalQuantitativeEasingStep)
        /*0020*/ 	.word	0x00000000


	//----- nvinfo : EIATTR_MIN_STACK_SIZE
	.align		4
.L_10:
        /*0024*/ 	.byte	0x04, 0x12
        /*0026*/ 	.short	(.L_12 - .L_11)
	.align		4
.L_11:
        /*0028*/ 	.word	index@(CudaFederalQuantitativeEasingStep)
        /*002c*/ 	.word	0x00000000
.L_12:


//--------------------- .nv.compat                --------------------------
	.section	.nv.compat,"",@"SHT_CUDA_COMPAT_INFO"
	.align	4
        /*0000*/ 	.byte	0x02, 0x09, 0x00, 0x00, 0x02, 0x02, 0x01, 0x00, 0x02, 0x05, 0x05, 0x00, 0x03, 0x07, 0x01, 0x01
        /*0010*/ 	.byte	0x02, 0x03, 0x00, 0x00, 0x02, 0x06, 0x01, 0x00, 0x04, 0x0b, 0x08, 0x00, 0x01, 0x00, 0x00, 0x00
        /*0020*/ 	.byte	0x00, 0x00, 0x00, 0x00


//--------------------- .nv.info.CudaFederalQuantitativeEasingStep --------------------------
	.section	.nv.info.CudaFederalQuantitativeEasingStep,"",@"SHT_CUDA_INFO"
	.sectionflags	@""
	.align	4


	//----- nvinfo : EIATTR_CUDA_API_VERSION
	.align		4
        /*0000*/ 	.byte	0x04, 0x37
        /*0002*/ 	.short	(.L_14 - .L_13)
.L_13:
        /*0004*/ 	.word	0x00000082


	//----- nvinfo : EIATTR_KPARAM_INFO
	.align		4
.L_14:
        /*0008*/ 	.byte	0x04, 0x17
        /*000a*/ 	.short	(.L_16 - .L_15)
.L_15:
        /*000c*/ 	.word	0x00000000
        /*0010*/ 	.short	0x000f
        /*0012*/ 	.short	0x006c
        /*0014*/ 	.byte	0x00, 0xf0, 0x11, 0x00


	//----- nvinfo : EIATTR_KPARAM_INFO
	.align		4
.L_16:
        /*0018*/ 	.byte	0x04, 0x17
        /*001a*/ 	.short	(.L_18 - .L_17)
.L_17:
        /*001c*/ 	.word	0x00000000
        /*0020*/ 	.short	0x000e
        /*0022*/ 	.short	0x0068
        /*0024*/ 	.byte	0x00, 0xf0, 0x11, 0x00


	//----- nvinfo : EIATTR_KPARAM_INFO
	.align		4
.L_18:
        /*0028*/ 	.byte	0x04, 0x17
        /*002a*/ 	.short	(.L_20 - .L_19)
.L_19:
        /*002c*/ 	.word	0x00000000
        /*0030*/ 	.short	0x000d
        /*0032*/ 	.short	0x0060
        /*0034*/ 	.byte	0x00, 0xf5, 0x21, 0x00


	//----- nvinfo : EIATTR_KPARAM_INFO
	.align		4
.L_20:
        /*0038*/ 	.byte	0x04, 0x17
        /*003a*/ 	.short	(.L_22 - .L_21)
.L_21:
        /*003c*/ 	.word	0x00000000
        /*0040*/ 	.short	0x000c
        /*0042*/ 	.short	0x0058
        /*0044*/ 	.byte	0x00, 0xf5, 0x21, 0x00


	//----- nvinfo : EIATTR_KPARAM_INFO
	.align		4
.L_22:
        /*0048*/ 	.byte	0x04, 0x17
        /*004a*/ 	.short	(.L_24 - .L_23)
.L_23:
        /*004c*/ 	.word	0x00000000
        /*0050*/ 	.short	0x000b
        /*0052*/ 	.short	0x0050
        /*0054*/ 	.byte	0x00, 0xf5, 0x21, 0x00


	//----- nvinfo : EIATTR_KPARAM_INFO
	.align		4
.L_24:
        /*0058*/ 	.byte	0x04, 0x17
        /*005a*/ 	.short	(.L_26 - .L_25)
.L_25:
        /*005c*/ 	.word	0x00000000
        /*0060*/ 	.short	0x000a
        /*0062*/ 	.short	0x0048
        /*0064*/ 	.byte	0x00, 0xf5, 0x21, 0x00


	//----- nvinfo : EIATTR_KPARAM_INFO
	.align		4
.L_26:
        /*0068*/ 	.byte	0x04, 0x17
        /*006a*/ 	.short	(.L_28 - .L_27)
.L_27:
        /*006c*/ 	.word	0x00000000
        /*0070*/ 	.short	0x0009
        /*0072*/ 	.short	0x0040
        /*0074*/ 	.byte	0x00, 0xf5, 0x21, 0x00


	//----- nvinfo : EIATTR_KPARAM_INFO
	.align		4
.L_28:
        /*0078*/ 	.byte	0x04, 0x17
        /*007a*/ 	.short	(.L_30 - .L_29)
.L_29:
        /*007c*/ 	.word	0x00000000
        /*0080*/ 	.short	0x0008
        /*0082*/ 	.short	0x0038
        /*0084*/ 	.byte	0x00, 0xf5, 0x21, 0x00


	//----- nvinfo : EIATTR_KPARAM_INFO
	.align		4
.L_30:
        /*0088*/ 	.byte	0x04, 0x17
        /*008a*/ 	.short	(.L_32 - .L_31)
.L_31:
        /*008c*/ 	.word	0x00000000
        /*0090*/ 	.short	0x0007
        /*0092*/ 	.short	0x0030
        /*0094*/ 	.byte	0x00, 0xf5, 0x21, 0x00


	//----- nvinfo : EIATTR_KPARAM_INFO
	.align		4
.L_32:
        /*0098*/ 	.byte	0x04, 0x17
        /*009a*/ 	.short	(.L_34 - .L_33)
.L_33:
        /*009c*/ 	.word	0x00000000
        /*00a0*/ 	.short	0x0006
        /*00a2*/ 	.short	0x0028
        /*00a4*/ 	.byte	0x00, 0xf5, 0x21, 0x00


	//----- nvinfo : EIATTR_KPARAM_INFO
	.align		4
.L_34:
        /*00a8*/ 	.byte	0x04, 0x17
        /*00aa*/ 	.short	(.L_36 - .L_35)
.L_35:
        /*00ac*/ 	.word	0x00000000
        /*00b0*/ 	.short	0x0005
        /*00b2*/ 	.short	0x0020
        /*00b4*/ 	.byte	0x00, 0xf5, 0x21, 0x00


	//----- nvinfo : EIATTR_KPARAM_INFO
	.align		4
.L_36:
        /*00b8*/ 	.byte	0x04, 0x17
        /*00ba*/ 	.short	(.L_38 - .L_37)
.L_37:
        /*00bc*/ 	.word	0x00000000
        /*00c0*/ 	.short	0x0004
        /*00c2*/ 	.short	0x0018
        /*00c4*/ 	.byte	0x00, 0xf5, 0x21, 0x00


	//----- nvinfo : EIATTR_KPARAM_INFO
	.align		4
.L_38:
        /*00c8*/ 	.byte	0x04, 0x17
        /*00ca*/ 	.short	(.L_40 - .L_39)
.L_39:
        /*00cc*/ 	.word	0x00000000
        /*00d0*/ 	.short	0x0003
        /*00d2*/ 	.short	0x0014
        /*00d4*/ 	.byte	0x00, 0xf0, 0x11, 0x00


	//----- nvinfo : EIATTR_KPARAM_INFO
	.align		4
.L_40:
        /*00d8*/ 	.byte	0x04, 0x17
        /*00da*/ 	.short	(.L_42 - .L_41)
.L_41:
        /*00dc*/ 	.word	0x00000000
        /*00e0*/ 	.short	0x0002
        /*00e2*/ 	.short	0x0010
        /*00e4*/ 	.byte	0x00, 0xf0, 0x11, 0x00


	//----- nvinfo : EIATTR_KPARAM_INFO
	.align		4
.L_42:
        /*00e8*/ 	.byte	0x04, 0x17
        /*00ea*/ 	.short	(.L_44 - .L_43)
.L_43:
        /*00ec*/ 	.word	0x00000000
        /*00f0*/ 	.short	0x0001
        /*00f2*/ 	.short	0x0008
        /*00f4*/ 	.byte	0x00, 0xf5, 0x21, 0x00


	//----- nvinfo : EIATTR_KPARAM_INFO
	.align		4
.L_44:
        /*00f8*/ 	.byte	0x04, 0x17
        /*00fa*/ 	.short	(.L_46 - .L_45)
.L_45:
        /*00fc*/ 	.word	0x00000000
        /*0100*/ 	.short	0x0000
        /*0102*/ 	.short	0x0000
        /*0104*/ 	.byte	0x00, 0xf5, 0x21, 0x00


	//----- nvinfo : EIATTR_SPARSE_MMA_MASK
	.align		4
.L_46:
        /*0108*/ 	.byte	0x03, 0x50
        /*010a*/ 	.short	0x0000


	//----- nvinfo : EIATTR_MAXREG_COUNT
	.align		4
        /*010c*/ 	.byte	0x03, 0x1b
        /*010e*/ 	.short	0x00ff


	//----- nvinfo : EIATTR_NUM_BARRIERS
	.align		4
        /*0110*/ 	.byte	0x02, 0x4c
        /*0112*/ 	.byte	0x01
	.zero		1


	//----- nvinfo : EIATTR_EXTERNS
	.align		4
        /*0114*/ 	.byte	0x04, 0x0f
        /*0116*/ 	.short	(.L_48 - .L_47)


	//   ....[0]....
	.align		4
.L_47:
        /*0118*/ 	.word	index@(__assertfail)


	//----- nvinfo : EIATTR_MERCURY_ISA_VERSION
	.align		4
.L_48:
        /*011c*/ 	.byte	0x03, 0x5f
        /*011e*/ 	.short	0x0101


	//----- nvinfo : EIATTR_VRC_CTA_INIT_COUNT
	.align		4
        /*0120*/ 	.byte	0x02, 0x4a
	.zero		1
	.zero		1


	//----- nvinfo : EIATTR_SYSCALL_OFFSETS
	.align		4
        /*0124*/ 	.byte	0x04, 0x46
        /*0126*/ 	.short	(.L_50 - .L_49)


	//   ....[0]....
.L_49:
        /*0128*/ 	.word	0x000001a0


	//   ....[1]....
        /*012c*/ 	.word	0x000002e0


	//   ....[2]....
        /*0130*/ 	.word	0x000006c0


	//----- nvinfo : EIATTR_EXIT_INSTR_OFFSETS
	.align		4
.L_50:
        /*0134*/ 	.byte	0x04, 0x1c
        /*0136*/ 	.short	(.L_52 - .L_51)


	//   ....[0]....
.L_51:
        /*0138*/ 	.word	0x00000cc0


	//   ....[1]....
        /*013c*/ 	.word	0x00000ce0


	//   ....[2]....
        /*0140*/ 	.word	0x000026e0


	//----- nvinfo : EIATTR_CRS_STACK_SIZE
	.align		4
.L_52:
        /*0144*/ 	.byte	0x04, 0x1e
        /*0146*/ 	.short	(.L_54 - .L_53)
.L_53:
        /*0148*/ 	.word	0x00000000


	//----- nvinfo : EIATTR_CBANK_PARAM_SIZE
	.align		4
.L_54:
        /*014c*/ 	.byte	0x03, 0x19
        /*014e*/ 	.short	0x0070


	//----- nvinfo : EIATTR_PARAM_CBANK
	.align		4
        /*0150*/ 	.byte	0x04, 0x0a
        /*0152*/ 	.short	(.L_56 - .L_55)
	.align		4
.L_55:
        /*0154*/ 	.word	index@(.nv.constant0.CudaFederalQuantitativeEasingStep)
        /*0158*/ 	.short	0x0380
        /*015a*/ 	.short	0x0070


	//----- nvinfo : EIATTR_SW_WAR
	.align		4
.L_56:
        /*015c*/ 	.byte	0x04, 0x36
        /*015e*/ 	.short	(.L_58 - .L_57)
.L_57:
        /*0160*/ 	.word	0x00000008
.L_58:


//--------------------- .nv.callgraph             --------------------------
	.section	.nv.callgraph,"",@"SHT_CUDA_CALLGRAPH"
	.align	4
	.sectionentsize	8
	.align		4
        /*0000*/ 	.word	0x00000000
	.align		4
        /*0004*/ 	.word	0xffffffff
	.align		4
        /*0008*/ 	.word	index@(CudaFederalQuantitativeEasingStep)
	.align		4
        /*000c*/ 	.word	index@(__assertfail)
	.align		4
        /*0010*/ 	.word	0x00000000
	.align		4
        /*0014*/ 	.word	0xfffffffe
	.align		4
        /*0018*/ 	.word	0x00000000
	.align		4
        /*001c*/ 	.word	0xfffffffd
	.align		4
        /*0020*/ 	.word	0x00000000
	.align		4
        /*0024*/ 	.word	0xfffffffc


//--------------------- .nv.constant4             --------------------------
	.section	.nv.constant4,"a",@progbits
	.align	8
	.align		8
.nv.constant4:
        /*0000*/ 	.dword	__assertfail
	.align		8
        /*0008*/ 	.dword	__unnamed_1
	.align		8
        /*0010*/ 	.dword	$str
	.align		8
        /*0018*/ 	.dword	$str$1
	.align		8
        /*0020*/ 	.dword	$str$2
	.align		8
        /*0028*/ 	.dword	$str$3


//--------------------- .text.CudaFederalQuantitativeEasingStep --------------------------
	.section	.text.CudaFederalQuantitativeEasingStep,"ax",@progbits
	.align	128
        .global         CudaFederalQuantitativeEasingStep
        .type           CudaFederalQuantitativeEasingStep,@function
        .size           CudaFederalQuantitativeEasingStep,(.L_x_29 - CudaFederalQuantitativeEasingStep)
        .other          CudaFederalQuantitativeEasingStep,@"STO_CUDA_ENTRY STV_DEFAULT"
CudaFederalQuantitativeEasingStep:
.text.CudaFederalQuantitativeEasingStep:
[----:B------:R-:W0:Y:S01]  /*0000*/  LDC R1, c[0x0][0x37c] ;  /* 0x0000df00ff017b82 */ /* 0x000e220000000800 */
[----:B------:R-:W1:Y:S07]  /*0010*/  S2R R19, SR_CTAID.X ;  /* 0x0000000000137919 */ /* 0x000e6e0000002500 */
[----:B------:R-:W1:Y:S01]  /*0020*/  LDC.64 R16, c[0x0][0x3e0] ;  /* 0x0000f800ff107b82 */ /* 0x000e620000000a00 */
[----:B------:R-:W2:Y:S01]  /*0030*/  LDCU.64 UR36, c[0x0][0x358] ;  /* 0x00006b00ff2477ac */ /* 0x000ea20008000a00 */
[----:B------:R-:W3:Y:S01]  /*0040*/  LDCU UR4, c[0x0][0x3ec] ;  /* 0x00007d80ff0477ac */ /* 0x000ee20008000800 */
[----:B-1----:R-:W-:-:S05]  /*0050*/  IMAD.WIDE.U32 R16, R19, 0x4, R16 ;  /* 0x0000000413107825 */ /* 0x002fca00078e0010 */
[----:B--2---:R-:W3:Y:S01]  /*0060*/  LDG.E R0, desc[UR36][R16.64] ;  /* 0x0000002410007981 */ /* 0x004ee2000c1e1900 */
[----:B------:R-:W1:Y:S01]  /*0070*/  S2R R18, SR_TID.X ;  /* 0x0000000000127919 */ /* 0x000e620000002100 */
[C---:B---3--:R-:W-:Y:S02]  /*0080*/  ISETP.GT.AND P0, PT, R0.reuse, UR4, PT ;  /* 0x0000000400007c0c */ /* 0x048fe4000bf04270 */
[----:B------:R-:W-:-:S13]  /*0090*/  ISETP.GT.AND P1, PT, R0, RZ, PT ;  /* 0x000000ff0000720c */ /* 0x000fda0003f24270 */
[----:B01----:R-:W-:Y:S05]  /*00a0*/  @!P0 BRA P1, `(.L_x_0) ;  /* 0x0000000000408947 */ /* 0x003fea0000800000 */
[----:B------:R-:W-:Y:S01]  /*00b0*/  MOV R2, 0x0 ;  /* 0x0000000000027802 */ /* 0x000fe20000000f00 */
[----:B------:R-:W0:Y:S01]  /*00c0*/  LDCU.64 UR4, c[0x4][0x10] ;  /* 0x01000200ff0477ac */ /* 0x000e220008000a00 */
[----:B------:R-:W-:Y:S02]  /*00d0*/  IMAD.MOV.U32 R8, RZ, RZ, 0x20 ;  /* 0x00000020ff087424 */ /* 0x000fe400078e00ff */
[----:B------:R-:W-:Y:S01]  /*00e0*/  IMAD.MOV.U32 R12, RZ, RZ, 0x1 ;  /* 0x00000001ff0c7424 */ /* 0x000fe200078e00ff */
[----:B------:R-:W1:Y:S01]  /*00f0*/  LDCU.64 UR6, c[0x4][0x18] ;  /* 0x01000300ff0677ac */ /* 0x000e620008000a00 */
[----:B------:R-:W2:Y:S01]  /*0100*/  LDC.64 R2, c[0x4][R2] ;  /* 0x0100000002027b82 */ /* 0x000ea20000000a00 */
[----:B------:R-:W-:Y:S01]  /*0110*/  IMAD.MOV.U32 R13, RZ, RZ, RZ ;  /* 0x000000ffff0d7224 */ /* 0x000fe200078e00ff */
[----:B------:R-:W3:Y:S01]  /*0120*/  LDCU.64 UR8, c[0x4][0x8] ;  /* 0x01000100ff0877ac */ /* 0x000ee20008000a00 */
[----:B0-----:R-:W-:Y:S02]  /*0130*/  IMAD.U32 R4, RZ, RZ, UR4 ;  /* 0x00000004ff047e24 */ /* 0x001fe4000f8e00ff */
[----:B------:R-:W-:-:S02]  /*0140*/  IMAD.U32 R5, RZ, RZ, UR5 ;  /* 0x00000005ff057e24 */ /* 0x000fc4000f8e00ff */
[----:B-1----:R-:W-:Y:S02]  /*0150*/  IMAD.U32 R6, RZ, RZ, UR6 ;  /* 0x00000006ff067e24 */ /* 0x002fe4000f8e00ff */
[----:B------:R-:W-:Y:S02]  /*0160*/  IMAD.U32 R7, RZ, RZ, UR7 ;  /* 0x00000007ff077e24 */ /* 0x000fe4000f8e00ff */
[----:B---3--:R-:W-:Y:S01]  /*0170*/  IMAD.U32 R10, RZ, RZ, UR8 ;  /* 0x00000008ff0a7e24 */ /* 0x008fe2000f8e00ff */
[----:B------:R-:W-:-:S07]  /*0180*/  MOV R11, UR9 ;  /* 0x00000009000b7c02 */ /* 0x000fce0008000f00 */
[----:B------:R-:W-:-:S07]  /*0190*/  LEPC R20, `(.L_x_0) ;  /* 0x000000001014794e */ /* 0x000fce0000000000 */
[----:B--2---:R-:W-:Y:S05]  /*01a0*/  CALL.ABS.NOINC R2 ;  /* 0x0000000002007343 */ /* 0x004fea0003c00000 */
.L_x_0:
[----:B------:R-:W0:Y:S01]  /*01b0*/  LDCU UR4, c[0x0][0x3e8] ;  /* 0x00007d00ff0477ac */ /* 0x000e220008000800 */
[----:B------:R-:W-:Y:S01]  /*01c0*/  BSSY.RECONVERGENT B6, `(.L_x_1) ;  /* 0x0000013000067945 */ /* 0x000fe20003800200 */
[----:B0-----:R-:W-:-:S13]  /*01d0*/  ISETP.GE.AND P0, PT, R18, UR4, PT ;  /* 0x0000000412007c0c */ /* 0x001fda000bf06270 */
[----:B------:R-:W-:Y:S05]  /*01e0*/  @!P0 BRA `(.L_x_2) ;  /* 0x0000000000408947 */ /* 0x000fea0003800000 */
[----:B------:R-:W-:Y:S01]  /*01f0*/  MOV R2, 0x0 ;  /* 0x0000000000027802 */ /* 0x000fe20000000f00 */
[----:B------:R-:W0:Y:S01]  /*0200*/  LDCU.64 UR4, c[0x4][0x20] ;  /* 0x01000400ff0477ac */ /* 0x000e220008000a00 */
[----:B------:R-:W-:Y:S02]  /*0210*/  HFMA2 R13, -RZ, RZ, 0, 0 ;  /* 0x00000000ff0d7431 */ /* 0x000fe400000001ff */
[----:B------:R-:W-:Y:S01]  /*0220*/  IMAD.MOV.U32 R8, RZ, RZ, 0x22 ;  /* 0x00000022ff087424 */ /* 0x000fe200078e00ff */
[----:B------:R-:W1:Y:S01]  /*0230*/  LDCU.64 UR6, c[0x4][0x18] ;  /* 0x01000300ff0677ac */ /* 0x000e620008000a00 */
[----:B------:R-:W2:Y:S01]  /*0240*/  LDC.64 R2, c[0x4][R2] ;  /* 0x0100000002027b82 */ /* 0x000ea20000000a00 */
[----:B------:R-:W-:Y:S01]  /*0250*/  IMAD.MOV.U32 R12, RZ, RZ, 0x1 ;  /* 0x00000001ff0c7424 */ /* 0x000fe200078e00ff */
[----:B------:R-:W3:Y:S01]  /*0260*/  LDCU.64 UR8, c[0x4][0x8] ;  /* 0x01000100ff0877ac */ /* 0x000ee20008000a00 */
[----:B0-----:R-:W-:Y:S02]  /*0270*/  IMAD.U32 R4, RZ, RZ, UR4 ;  /* 0x00000004ff047e24 */ /* 0x001fe4000f8e00ff */
[----:B------:R-:W-:Y:S01]  /*0280*/  IMAD.U32 R5, RZ, RZ, UR5 ;  /* 0x00000005ff057e24 */ /* 0x000fe2000f8e00ff */
[----:B-1----:R-:W-:Y:S01]  /*0290*/  MOV R6, UR6 ;  /* 0x0000000600067c02 */ /* 0x002fe20008000f00 */
[----:B------:R-:W-:-:S02]  /*02a0*/  IMAD.U32 R7, RZ, RZ, UR7 ;  /* 0x00000007ff077e24 */ /* 0x000fc4000f8e00ff */
[----:B---3--:R-:W-:Y:S02]  /*02b0*/  IMAD.U32 R10, RZ, RZ, UR8 ;  /* 0x00000008ff0a7e24 */ /* 0x008fe4000f8e00ff */
[----:B------:R-:W-:-:S07]  /*02c0*/  IMAD.U32 R11, RZ, RZ, UR9 ;  /* 0x00000009ff0b7e24 */ /* 0x000fce000f8e00ff */
[----:B------:R-:W-:-:S07]  /*02d0*/  LEPC R20, `(.L_x_2) ;  /* 0x000000001014794e */ /* 0x000fce0000000000 */
[----:B--2---:R-:W-:Y:S05]  /*02e0*/  CALL.ABS.NOINC R2 ;  /* 0x0000000002007343 */ /* 0x004fea0003c00000 */
.L_x_2:
[----:B------:R-:W-:Y:S05]  /*02f0*/  BSYNC.RECONVERGENT B6 ;  /* 0x0000000000067941 */ /* 0x000fea0003800200 */
.L_x_1:
[----:B------:R-:W0:Y:S02]  /*0300*/  LDC R5, c[0x0][0x3e8] ;  /* 0x0000fa00ff057b82 */ /* 0x000e240000000800 */
[----:B0-----:R-:W-:-:S05]  /*0310*/  VIADD R5, R5, 0xffffffff ;  /* 0xffffffff05057836 */ /* 0x001fca0000000000 */
[----:B------:R-:W-:-:S13]  /*0320*/  ISETP.GE.AND P0, PT, R18, R5, PT ;  /* 0x000000051200720c */ /* 0x000fda0003f06270 */
[----:B------:R-:W-:Y:S05]  /*0330*/  @P0 BRA `(.L_x_3) ;  /* 0x0000000800640947 */ /* 0x000fea0003800000 */
[----:B------:R0:W2:Y:S01]  /*0340*/  LDG.E R22, desc[UR36][R16.64] ;  /* 0x0000002410167981 */ /* 0x0000a2000c1e1900 */
[----:B------:R-:W1:Y:S01]  /*0350*/  LDC R6, c[0x0][0x390] ;  /* 0x0000e400ff067b82 */ /* 0x000e620000000800 */
[----:B------:R-:W3:Y:S01]  /*0360*/  LDCU UR4, c[0x0][0x3ec] ;  /* 0x00007d80ff0477ac */ /* 0x000ee20008000800 */
[----:B0-----:R-:W-:Y:S01]  /*0370*/  IMAD R17, R5, R19, RZ ;  /* 0x0000001305117224 */ /* 0x001fe200078e02ff */
[----:B-1----:R-:W-:-:S04]  /*0380*/  IABS R7, R6 ;  /* 0x0000000600077213 */ /* 0x002fc80000000000 */
[----:B------:R-:W0:Y:S08]  /*0390*/  I2F.RP R4, R7 ;  /* 0x0000000700047306 */ /* 0x000e300000209400 */
[----:B0-----:R-:W0:Y:S02]  /*03a0*/  MUFU.RCP R4, R4 ;  /* 0x0000000400047308 */ /* 0x001e240000001000 */
[----:B0-----:R-:W-:-:S06]  /*03b0*/  VIADD R2, R4, 0xffffffe ;  /* 0x0ffffffe04027836 */ /* 0x001fcc0000000000 */
[----:B------:R0:W1:Y:S02]  /*03c0*/  F2I.FTZ.U32.TRUNC.NTZ R3, R2 ;  /* 0x0000000200037305 */ /* 0x000064000021f000 */
[----:B0-----:R-:W-:Y:S02]  /*03d0*/  IMAD.MOV.U32 R2, RZ, RZ, RZ ;  /* 0x000000ffff027224 */ /* 0x001fe400078e00ff */
[----:B-1----:R-:W-:-:S04]  /*03e0*/  IMAD.MOV R8, RZ, RZ, -R3 ;  /* 0x000000ffff087224 */ /* 0x002fc800078e0a03 */
[----:B------:R-:W-:-:S04]  /*03f0*/  IMAD R9, R8, R7, RZ ;  /* 0x0000000708097224 */ /* 0x000fc800078e02ff */
[----:B------:R-:W-:-:S04]  /*0400*/  IMAD.HI.U32 R3, R3, R9, R2 ;  /* 0x0000000903037227 */ /* 0x000fc800078e0002 */
[----:B--2---:R-:W-:-:S05]  /*0410*/  VIADD R0, R22, 0xffffffff ;  /* 0xffffffff16007836 */ /* 0x004fca0000000000 */
[----:B------:R-:W-:Y:S02]  /*0420*/  IABS R8, R0 ;  /* 0x0000000000087213 */ /* 0x000fe40000000000 */
[----:B------:R-:W-:Y:S01]  /*0430*/  ISETP.GE.AND P2, PT, R0, RZ, PT ;  /* 0x000000ff0000720c */ /* 0x000fe20003f46270 */
[----:B------:R-:W-:Y:S02]  /*0440*/  IMAD R0, R22, R5, -R5 ;  /* 0x0000000516007224 */ /* 0x000fe400078e0a05 */
[----:B------:R-:W-:-:S05]  /*0450*/  IMAD.HI.U32 R3, R3, R8, RZ ;  /* 0x0000000803037227 */ /* 0x000fca00078e00ff */
[----:B------:R-:W-:-:S05]  /*0460*/  IADD3 R3, PT, PT, -R3, RZ, RZ ;  /* 0x000000ff03037210 */ /* 0x000fca0007ffe1ff */
[----:B------:R-:W-:Y:S02]  /*0470*/  IMAD R2, R7, R3, R8 ;  /* 0x0000000307027224 */ /* 0x000fe400078e0208 */
[----:B---3--:R-:W-:-:S03]  /*0480*/  IMAD R3, R17, UR4, R17 ;  /* 0x0000000411037c24 */ /* 0x008fc6000f8e0211 */
[----:B------:R-:W-:Y:S01]  /*0490*/  ISETP.GT.U32.AND P0, PT, R7, R2, PT ;  /* 0x000000020700720c */ /* 0x000fe20003f04070 */
[----:B------:R-:W-:-:S04]  /*04a0*/  IMAD.IADD R3, R3, 0x1, R18 ;  /* 0x0000000103037824 */ /* 0x000fc800078e0212 */
[----:B------:R-:W-:Y:S02]  /*04b0*/  IMAD R16, R22, R5, R3 ;  /* 0x0000000516107224 */ /* 0x000fe400078e0203 */
[----:B------:R-:W-:-:S06]  /*04c0*/  IMAD.IADD R5, R3, 0x1, R0 ;  /* 0x0000000103057824 */ /* 0x000fcc00078e0200 */
[----:B------:R-:W-:Y:S01]  /*04d0*/  @!P0 IMAD.IADD R2, R2, 0x1, -R7 ;  /* 0x0000000102028824 */ /* 0x000fe200078e0a07 */
[----:B------:R-:W-:-:S04]  /*04e0*/  ISETP.NE.AND P0, PT, R6, RZ, PT ;  /* 0x000000ff0600720c */ /* 0x000fc80003f05270 */
[----:B------:R-:W-:-:S13]  /*04f0*/  ISETP.GT.U32.AND P1, PT, R7, R2, PT ;  /* 0x000000020700720c */ /* 0x000fda0003f24070 */
[----:B------:R-:W-:-:S04]  /*0500*/  @!P1 IMAD.IADD R2, R2, 0x1, -R7 ;  /* 0x0000000102029824 */ /* 0x000fc800078e0a07 */
[----:B------:R-:W-:Y:S01]  /*0510*/  @!P2 IMAD.MOV R2, RZ, RZ, -R2 ;  /* 0x000000ffff02a224 */ /* 0x000fe200078e0a02 */
[----:B------:R-:W-:-:S04]  /*0520*/  @!P0 LOP3.LUT R2, RZ, R6, RZ, 0x33, !PT ;  /* 0x00000006ff028212 */ /* 0x000fc800078e33ff */
[----:B------:R-:W-:-:S13]  /*0530*/  ISETP.NE.AND P0, PT, R2, RZ, PT ;  /* 0x000000ff0200720c */ /* 0x000fda0003f05270 */
[----:B------:R-:W-:Y:S05]  /*0540*/  @P0 BRA `(.L_x_4) ;  /* 0x0000000000700947 */ /* 0x000fea0003800000 */
[----:B------:R-:W0:Y:S01]  /*0550*/  LDC.64 R2, c[0x0][0x3b0] ;  /* 0x0000ec00ff027b82 */ /* 0x000e220000000a00 */
[----:B------:R-:W1:Y:S01]  /*0560*/  LDCU UR4, c[0x0][0x394] ;  /* 0x00007280ff0477ac */ /* 0x000e620008000800 */
[----:B0-----:R-:W-:-:S05]  /*0570*/  IMAD.WIDE.U32 R2, R19, 0x4, R2 ;  /* 0x0000000413027825 */ /* 0x001fca00078e0002 */
[----:B------:R-:W2:Y:S02]  /*0580*/  LDG.E R9, desc[UR36][R2.64] ;  /* 0x0000002402097981 */ /* 0x000ea4000c1e1900 */
[----:B--2---:R-:W-:-:S04]  /*0590*/  LOP3.LUT R0, RZ, R9, RZ, 0x33, !PT ;  /* 0x00000009ff007212 */ /* 0x004fc800078e33ff */
[----:B------:R-:W-:-:S04]  /*05a0*/  SHF.R.U32.HI R0, RZ, 0x1f, R0 ;  /* 0x0000001fff007819 */ /* 0x000fc80000011600 */
[----:B-1----:R-:W-:-:S13]  /*05b0*/  ISETP.GT.AND P0, PT, R0, UR4, PT ;  /* 0x0000000400007c0c */ /* 0x002fda000bf04270 */
[----:B------:R-:W-:Y:S05]  /*05c0*/  @!P0 BRA `(.L_x_5) ;  /* 0x00000000005c8947 */ /* 0x000fea0003800000 */
[----:B------:R-:W-:Y:S01]  /*05d0*/  MOV R2, 0x0 ;  /* 0x0000000000027802 */ /* 0x000fe20000000f00 */
[----:B------:R-:W0:Y:S01]  /*05e0*/  LDCU.64 UR4, c[0x4][0x28] ;  /* 0x01000500ff0477ac */ /* 0x000e220008000a00 */
[----:B------:R-:W-:Y:S02]  /*05f0*/  HFMA2 R8, -RZ, RZ, 0, 3.337860107421875e-06 ;  /* 0x00000038ff087431 */ /* 0x000fe400000001ff */
[----:B------:R-:W-:Y:S01]  /*0600*/  IMAD.MOV.U32 R12, RZ, RZ, 0x1 ;  /* 0x00000001ff0c7424 */ /* 0x000fe200078e00ff */
[----:B------:R-:W1:Y:S01]  /*0610*/  LDCU.64 UR6, c[0x4][0x18] ;  /* 0x01000300ff0677ac */ /* 0x000e620008000a00 */
[----:B------:R-:W2:Y:S01]  /*0620*/  LDC.64 R2, c[0x4][R2] ;  /* 0x0100000002027b82 */ /* 0x000ea20000000a00 */
[----:B------:R-:W-:Y:S01]  /*0630*/  IMAD.MOV.U32 R13, RZ, RZ, RZ ;  /* 0x000000ffff0d7224 */ /* 0x000fe200078e00ff */
[----:B------:R-:W3:Y:S01]  /*0640*/  LDCU.64 UR8, c[0x4][0x8] ;  /* 0x01000100ff0877ac */ /* 0x000ee20008000a00 */
[----:B0-----:R-:W-:Y:S01]  /*0650*/  MOV R4, UR4 ;  /* 0x0000000400047c02 */ /* 0x001fe20008000f00 */
[----:B------:R-:W-:-:S02]  /*0660*/  IMAD.U32 R5, RZ, RZ, UR5 ;  /* 0x00000005ff057e24 */ /* 0x000fc4000f8e00ff */
[----:B-1----:R-:W-:Y:S02]  /*0670*/  IMAD.U32 R6, RZ, RZ, UR6 ;  /* 0x00000006ff067e24 */ /* 0x002fe4000f8e00ff */
[----:B------:R-:W-:Y:S02]  /*0680*/  IMAD.U32 R7, RZ, RZ, UR7 ;  /* 0x00000007ff077e24 */ /* 0x000fe4000f8e00ff */
[----:B---3--:R-:W-:Y:S02]  /*0690*/  IMAD.U32 R10, RZ, RZ, UR8 ;  /* 0x00000008ff0a7e24 */ /* 0x008fe4000f8e00ff */
[----:B------:R-:W-:-:S07]  /*06a0*/  IMAD.U32 R11, RZ, RZ, UR9 ;  /* 0x00000009ff0b7e24 */ /* 0x000fce000f8e00ff */
[----:B------:R-:W-:-:S07]  /*06b0*/  LEPC R20, `(.L_x_6) ;  /* 0x000000001014794e */ /* 0x000fce0000000000 */
[----:B--2---:R-:W-:Y:S05]  /*06c0*/  CALL.ABS.NOINC R2 ;  /* 0x0000000002007343 */ /* 0x004fea0003c00000 */
.L_x_6:
[----:B------:R-:W0:Y:S02]  /*06d0*/  LDC.64 R2, c[0x0][0x3b0] ;  /* 0x0000ec00ff027b82 */ /* 0x000e240000000a00 */
[----:B0-----:R-:W-:-:S05]  /*06e0*/  IMAD.WIDE.U32 R2, R19, 0x4, R2 ;  /* 0x0000000413027825 */ /* 0x001fca00078e0002 */
[----:B------:R0:W5:Y:S01]  /*06f0*/  LDG.E R9, desc[UR36][R2.64] ;  /* 0x0000002402097981 */ /* 0x000162000c1e1900 */
[----:B------:R-:W-:Y:S05]  /*0700*/  BRA `(.L_x_5) ;  /* 0x00000000000c7947 */ /* 0x000fea0003800000 */
.L_x_4:
[----:B------:R-:W0:Y:S02]  /*0710*/  LDC.64 R2, c[0x0][0x380] ;  /* 0x0000e000ff027b82 */ /* 0x000e240000000a00 */
[----:B0-----:R-:W-:-:S05]  /*0720*/  IMAD.WIDE R2, R5, 0x4, R2 ;  /* 0x0000000405027825 */ /* 0x001fca00078e0202 */
[----:B------:R1:W5:Y:S02]  /*0730*/  LDG.E R9, desc[UR36][R2.64] ;  /* 0x0000002402097981 */ /* 0x000364000c1e1900 */
.L_x_5:
[----:B------:R-:W2:Y:S01]  /*0740*/  LDC.64 R4, c[0x0][0x380] ;  /* 0x0000e000ff047b82 */ /* 0x000ea20000000a00 */
[----:B------:R-:W3:Y:S07]  /*0750*/  LDCU UR4, c[0x0][0x394] ;  /* 0x00007280ff0477ac */ /* 0x000eee0008000800 */
[----:B01----:R-:W0:Y:S01]  /*0760*/  LDC.64 R2, c[0x0][0x398] ;  /* 0x0000e600ff027b82 */ /* 0x003e220000000a00 */
[----:B--2---:R-:W-:-:S05]  /*0770*/  IMAD.WIDE R4, R16, 0x4, R4 ;  /* 0x0000000410047825 */ /* 0x004fca00078e0204 */
[----:B-----5:R1:W-:Y:S01]  /*0780*/  STG.E desc[UR36][R4.64], R9 ;  /* 0x0000000904007986 */ /* 0x0203e2000c101924 */
[----:B0-----:R-:W-:-:S06]  /*0790*/  IMAD.WIDE.U32 R2, R18, 0x4, R2 ;  /* 0x0000000412027825 */ /* 0x001fcc00078e0002 */
[----:B------:R-:W2:Y:S01]  /*07a0*/  LDG.E R3, desc[UR36][R2.64] ;  /* 0x0000002402037981 */ /* 0x000ea2000c1e1900 */
[----:B---3--:R-:W-:Y:S01]  /*07b0*/  I2FP.F32.S32 R7, UR4 ;  /* 0x0000000400077c45 */ /* 0x008fe20008201400 */
[----:B------:R-:W-:Y:S01]  /*07c0*/  BSSY.RECONVERGENT B0, `(.L_x_7) ;  /* 0x000000f000007945 */ /* 0x000fe20003800200 */
[----:B------:R-:W-:Y:S02]  /*07d0*/  I2FP.F32.S32 R0, R9 ;  /* 0x0000000900007245 */ /* 0x000fe40000201400 */
[----:B------:R-:W0:Y:S02]  /*07e0*/  MUFU.RCP R6, R7 ;  /* 0x0000000700067308 */ /* 0x000e240000001000 */
[----:B0-----:R-:W-:-:S04]  /*07f0*/  FFMA R11, -R7, R6, 1 ;  /* 0x3f800000070b7423 */ /* 0x001fc80000000106 */
[----:B------:R-:W-:Y:S01]  /*0800*/  FFMA R11, R6, R11, R6 ;  /* 0x0000000b060b7223 */ /* 0x000fe20000000006 */
[----:B--2---:R-:W-:-:S04]  /*0810*/  FMUL R0, R0, R3 ;  /* 0x0000000300007220 */ /* 0x004fc80000400000 */
[----:B------:R-:W0:Y:S01]  /*0820*/  FCHK P0, R0, R7 ;  /* 0x0000000700007302 */ /* 0x000e220000000000 */
[----:B------:R-:W-:-:S04]  /*0830*/  FFMA R6, R0, R11, RZ ;  /* 0x0000000b00067223 */ /* 0x000fc800000000ff */
[----:B------:R-:W-:-:S04]  /*0840*/  FFMA R8, -R7, R6, R0 ;  /* 0x0000000607087223 */ /* 0x000fc80000000100 */
[----:B------:R-:W-:Y:S01]  /*0850*/  FFMA R2, R11, R8, R6 ;  /* 0x000000080b027223 */ /* 0x000fe20000000006 */
[----:B01----:R-:W-:Y:S06]  /*0860*/  @!P0 BRA `(.L_x_8) ;  /* 0x0000000000108947 */ /* 0x003fec0003800000 */
[----:B------:R-:W-:Y:S01]  /*0870*/  IMAD.MOV.U32 R3, RZ, RZ, R7 ;  /* 0x000000ffff037224 */ /* 0x000fe200078e0007 */
[----:B------:R-:W-:-:S07]  /*0880*/  MOV R2, 0x8a0 ;  /* 0x000008a000027802 */ /* 0x000fce0000000f00 */
[----:B------:R-:W-:Y:S05]  /*0890*/  CALL.REL.NOINC `($__internal_0_$__cuda_sm3x_div_rn_noftz_f32_slowpath) ;  /* 0x0000001c00947944 */ /* 0x000fea0003c00000 */
[----:B------:R-:W-:-:S07]  /*08a0*/  IMAD.MOV.U32 R2, RZ, RZ, R0 ;  /* 0x000000ffff027224 */ /* 0x000fce00078e0000 */
.L_x_8:
[----:B------:R-:W-:Y:S05]  /*08b0*/  BSYNC.RECONVERGENT B0 ;  /* 0x0000000000007941 */ /* 0x000fea0003800200 */
.L_x_7:
[----:B------:R-:W0:Y:S01]  /*08c0*/  LDC R10, c[0x0][0x390] ;  /* 0x0000e400ff0a7b82 */ /* 0x000e220000000800 */
[----:B------:R-:W-:Y:S02]  /*08d0*/  IABS R12, R22 ;  /* 0x00000016000c7213 */ /* 0x000fe40000000000 */
[----:B------:R-:W-:Y:S02]  /*08e0*/  ISETP.GE.AND P1, PT, R22, RZ, PT ;  /* 0x000000ff1600720c */ /* 0x000fe40003f26270 */
[----:B0-----:R-:W-:Y:S02]  /*08f0*/  IABS R11, R10 ;  /* 0x0000000a000b7213 */ /* 0x001fe40000000000 */
[----:B------:R-:W-:Y:S02]  /*0900*/  ISETP.NE.AND P2, PT, R10, RZ, PT ;  /* 0x000000ff0a00720c */ /* 0x000fe40003f45270 */
[----:B------:R-:W0:Y:S08]  /*0910*/  I2F.RP R6, R11 ;  /* 0x0000000b00067306 */ /* 0x000e300000209400 */
[----:B0-----:R-:W0:Y:S02]  /*0920*/  MUFU.RCP R6, R6 ;  /* 0x0000000600067308 */ /* 0x001e240000001000 */
[----:B0-----:R-:W-:-:S06]  /*0930*/  VIADD R8, R6, 0xffffffe ;  /* 0x0ffffffe06087836 */ /* 0x001fcc0000000000 */
[----:B------:R0:W1:Y:S02]  /*0940*/  F2I.FTZ.U32.TRUNC.NTZ R9, R8 ;  /* 0x0000000800097305 */ /* 0x000064000021f000 */
[----:B0-----:R-:W-:Y:S01]  /*0950*/  IMAD.MOV.U32 R8, RZ, RZ, RZ ;  /* 0x000000ffff087224 */ /* 0x001fe200078e00ff */
[----:B-1----:R-:W-:-:S05]  /*0960*/  IADD3 R0, PT, PT, RZ, -R9, RZ ;  /* 0x80000009ff007210 */ /* 0x002fca0007ffe0ff */
[----:B------:R-:W-:-:S04]  /*0970*/  IMAD R3, R0, R11, RZ ;  /* 0x0000000b00037224 */ /* 0x000fc800078e02ff */
[----:B------:R-:W-:Y:S02]  /*0980*/  IMAD.HI.U32 R0, R9, R3, R8 ;  /* 0x0000000309007227 */ /* 0x000fe400078e0008 */
[----:B------:R-:W0:Y:S02]  /*0990*/  LDC.64 R8, c[0x0][0x388] ;  /* 0x0000e200ff087b82 */ /* 0x000e240000000a00 */
[----:B------:R-:W-:-:S04]  /*09a0*/  IMAD.MOV.U32 R3, RZ, RZ, R12 ;  /* 0x000000ffff037224 */ /* 0x000fc800078e000c */
[----:B------:R-:W-:-:S04]  /*09b0*/  IMAD.HI.U32 R0, R0, R3, RZ ;  /* 0x0000000300007227 */ /* 0x000fc800078e00ff */
[----:B------:R-:W-:-:S04]  /*09c0*/  IMAD.MOV R0, RZ, RZ, -R0 ;  /* 0x000000ffff007224 */ /* 0x000fc800078e0a00 */
[----:B------:R-:W-:Y:S01]  /*09d0*/  IMAD R0, R11, R0, R3 ;  /* 0x000000000b007224 */ /* 0x000fe200078e0203 */
[----:B------:R-:W-:-:S04]  /*09e0*/  I2FP.F32.S32 R3, R10 ;  /* 0x0000000a00037245 */ /* 0x000fc80000201400 */
[----:B------:R-:W-:Y:S01]  /*09f0*/  ISETP.GT.U32.AND P0, PT, R11, R0, PT ;  /* 0x000000000b00720c */ /* 0x000fe20003f04070 */
[----:B------:R-:W1:Y:S01]  /*0a00*/  MUFU.RCP R6, R3 ;  /* 0x0000000300067308 */ /* 0x000e620000001000 */
[----:B0-----:R-:W-:-:S05]  /*0a10*/  IMAD.WIDE R8, R16, 0x4, R8 ;  /* 0x0000000410087825 */ /* 0x001fca00078e0208 */
[----:B------:R0:W-:Y:S06]  /*0a20*/  STG.E desc[UR36][R8.64], R2 ;  /* 0x0000000208007986 */ /* 0x0001ec000c101924 */
[----:B------:R-:W-:-:S05]  /*0a30*/  @!P0 IMAD.IADD R0, R0, 0x1, -R11 ;  /* 0x0000000100008824 */ /* 0x000fca00078e0a0b */
[----:B------:R-:W-:-:S13]  /*0a40*/  ISETP.GT.U32.AND P0, PT, R11, R0, PT ;  /* 0x000000000b00720c */ /* 0x000fda0003f04070 */
[----:B------:R-:W-:Y:S02]  /*0a50*/  @!P0 IMAD.IADD R0, R0, 0x1, -R11 ;  /* 0x0000000100008824 */ /* 0x000fe400078e0a0b */
[----:B-1----:R-:W-:-:S03]  /*0a60*/  FFMA R11, -R3, R6, 1 ;  /* 0x3f800000030b7423 */ /* 0x002fc60000000106 */
[----:B------:R-:W-:Y:S01]  /*0a70*/  @!P1 IADD3 R0, PT, PT, -R0, RZ, RZ ;  /* 0x000000ff00009210 */ /* 0x000fe20007ffe1ff */
[----:B------:R-:W-:Y:S01]  /*0a80*/  FFMA R11, R6, R11, R6 ;  /* 0x0000000b060b7223 */ /* 0x000fe20000000006 */
[----:B------:R-:W-:-:S04]  /*0a90*/  @!P2 LOP3.LUT R0, RZ, R10, RZ, 0x33, !PT ;  /* 0x0000000aff00a212 */ /* 0x000fc800078e33ff */
[----:B------:R-:W-:-:S04]  /*0aa0*/  I2FP.F32.S32 R0, R0 ;  /* 0x0000000000007245 */ /* 0x000fc80000201400 */
[----:B------:R-:W1:Y:S01]  /*0ab0*/  FCHK P0, R0, R3 ;  /* 0x0000000300007302 */ /* 0x000e620000000000 */
[----:B------:R-:W-:-:S04]  /*0ac0*/  FFMA R6, R0, R11, RZ ;  /* 0x0000000b00067223 */ /* 0x000fc800000000ff */
[----:B------:R-:W-:-:S04]  /*0ad0*/  FFMA R10, -R3, R6, R0 ;  /* 0x00000006030a7223 */ /* 0x000fc80000000100 */
[----:B------:R-:W-:Y:S01]  /*0ae0*/  FFMA R6, R11, R10, R6 ;  /* 0x0000000a0b067223 */ /* 0x000fe20000000006 */
[----:B01----:R-:W-:Y:S06]  /*0af0*/  @!P0 BRA `(.L_x_9) ;  /* 0x00000000000c8947 */ /* 0x003fec0003800000 */
[----:B------:R-:W-:-:S07]  /*0b00*/  MOV R2, 0xb20 ;  /* 0x00000b2000027802 */ /* 0x000fce0000000f00 */
[----:B------:R-:W-:Y:S05]  /*0b10*/  CALL.REL.NOINC `($__internal_0_$__cuda_sm3x_div_rn_noftz_f32_slowpath) ;  /* 0x0000001800f47944 */ /* 0x000fea0003c00000 */
[----:B------:R-:W-:-:S07]  /*0b20*/  IMAD.MOV.U32 R6, RZ, RZ, R0 ;  /* 0x000000ffff067224 */ /* 0x000fce00078e0000 */
.L_x_9:
[----:B------:R-:W0:Y:S01]  /*0b30*/  LDC.64 R2, c[0x0][0x3b8] ;  /* 0x0000ee00ff027b82 */ /* 0x000e220000000a00 */
[----:B------:R-:W-:Y:S02]  /*0b40*/  IMAD.IADD R17, R17, 0x1, R18 ;  /* 0x0000000111117824 */ /* 0x000fe400078e0212 */
[----:B------:R-:W-:Y:S02]  /*0b50*/  FADD R9, -R6, 1 ;  /* 0x3f80000006097421 */ /* 0x000fe40000000100 */
[----:B0-----:R-:W-:-:S05]  /*0b60*/  IMAD.WIDE.U32 R2, R17, 0x4, R2 ;  /* 0x0000000411027825 */ /* 0x001fca00078e0002 */
[----:B------:R0:W-:Y:S04]  /*0b70*/  STG.E desc[UR36][R2.64], R9 ;  /* 0x0000000902007986 */ /* 0x0001e8000c101924 */
[----:B------:R-:W2:Y:S01]  /*0b80*/  LDG.E R4, desc[UR36][R4.64] ;  /* 0x0000002404047981 */ /* 0x000ea2000c1e1900 */
[----:B------:R-:W1:Y:S01]  /*0b90*/  MUFU.RCP R0, R7 ;  /* 0x0000000700007308 */ /* 0x000e620000001000 */
[----:B------:R-:W-:Y:S01]  /*0ba0*/  BSSY.RECONVERGENT B0, `(.L_x_10) ;  /* 0x000000e000007945 */ /* 0x000fe20003800200 */
[----:B-1----:R-:W-:-:S04]  /*0bb0*/  FFMA R11, -R7, R0, 1 ;  /* 0x3f800000070b7423 */ /* 0x002fc80000000100 */
[----:B------:R-:W-:Y:S01]  /*0bc0*/  FFMA R0, R0, R11, R0 ;  /* 0x0000000b00007223 */ /* 0x000fe20000000000 */
[----:B--2---:R-:W-:-:S04]  /*0bd0*/  I2FP.F32.S32 R6, R4 ;  /* 0x0000000400067245 */ /* 0x004fc80000201400 */
[----:B------:R-:W1:Y:S01]  /*0be0*/  FCHK P0, R6, R7 ;  /* 0x0000000706007302 */ /* 0x000e620000000000 */
[----:B------:R-:W-:-:S04]  /*0bf0*/  FFMA R11, R0, R6, RZ ;  /* 0x00000006000b7223 */ /* 0x000fc800000000ff */
[----:B------:R-:W-:-:S04]  /*0c00*/  FFMA R8, -R7, R11, R6 ;  /* 0x0000000b07087223 */ /* 0x000fc80000000106 */
[----:B------:R-:W-:Y:S01]  /*0c10*/  FFMA R11, R0, R8, R11 ;  /* 0x00000008000b7223 */ /* 0x000fe2000000000b */
[----:B01----:R-:W-:Y:S06]  /*0c20*/  @!P0 BRA `(.L_x_11) ;  /* 0x0000000000148947 */ /* 0x003fec0003800000 */
[----:B------:R-:W-:Y:S01]  /*0c30*/  IMAD.MOV.U32 R0, RZ, RZ, R6 ;  /* 0x000000ffff007224 */ /* 0x000fe200078e0006 */
[----:B------:R-:W-:Y:S01]  /*0c40*/  MOV R2, 0xc70 ;  /* 0x00000c7000027802 */ /* 0x000fe20000000f00 */
[----:B------:R-:W-:-:S07]  /*0c50*/  IMAD.MOV.U32 R3, RZ, RZ, R7 ;  /* 0x000000ffff037224 */ /* 0x000fce00078e0007 */
[----:B------:R-:W-:Y:S05]  /*0c60*/  CALL.REL.NOINC `($__internal_0_$__cuda_sm3x_div_rn_noftz_f32_slowpath) ;  /* 0x0000001800a07944 */ /* 0x000fea0003c00000 */
[----:B------:R-:W-:-:S07]  /*0c70*/  IMAD.MOV.U32 R11, RZ, RZ, R0 ;  /* 0x000000ffff0b7224 */ /* 0x000fce00078e0000 */
.L_x_11:
[----:B------:R-:W-:Y:S05]  /*0c80*/  BSYNC.RECONVERGENT B0 ;  /* 0x0000000000007941 */ /* 0x000fea0003800200 */
.L_x_10:
[----:B------:R-:W0:Y:S02]  /*0c90*/  LDC.64 R2, c[0x0][0x3c0] ;  /* 0x0000f000ff027b82 */ /* 0x000e240000000a00 */
[----:B0-----:R-:W-:-:S05]  /*0ca0*/  IMAD.WIDE.U32 R2, R17, 0x4, R2 ;  /* 0x0000000411027825 */ /* 0x001fca00078e0002 */
[----:B------:R-:W-:Y:S01]  /*0cb0*/  STG.E desc[UR36][R2.64], R11 ;  /* 0x0000000b02007986 */ /* 0x000fe2000c101924 */
[----:B------:R-:W-:Y:S05]  /*0cc0*/  EXIT ;  /* 0x000000000000794d */ /* 0x000fea0003800000 */
.L_x_3:
[----:B------:R-:W-:-:S13]  /*0cd0*/  ISETP.NE.AND P0, PT, R18, R5, PT ;  /* 0x000000051200720c */ /* 0x000fda0003f05270 */
[----:B------:R-:W-:Y:S05]  /*0ce0*/  @P0 EXIT ;  /* 0x000000000000094d */ /* 0x000fea0003800000 */
[----:B------:R-:W0:Y:S02]  /*0cf0*/  LDC R0, c[0x0][0x394] ;  /* 0x0000e500ff007b82 */ /* 0x000e240000000800 */
[----:B0-----:R-:W-:-:S13]  /*0d00*/  ISETP.GE.AND P0, PT, R0, RZ, PT ;  /* 0x000000ff0000720c */ /* 0x001fda0003f06270 */
[----:B------:R-:W-:Y:S05]  /*0d10*/  @!P0 BRA `(.L_x_12) ;  /* 0x0000001800348947 */ /* 0x000fea0003800000 */
[C---:B------:R-:W-:Y:S01]  /*0d20*/  ISETP.GE.U32.AND P1, PT, R0.reuse, 0x7, PT ;  /* 0x000000070000780c */ /* 0x040fe20003f26070 */
[----:B------:R-:W-:Y:S01]  /*0d30*/  IMAD.MOV.U32 R13, RZ, RZ, RZ ;  /* 0x000000ffff0d7224 */ /* 0x000fe200078e00ff */
[----:B------:R-:W-:Y:S01]  /*0d40*/  IADD3 R21, PT, PT, R0, 0x1, RZ ;  /* 0x0000000100157810 */ /* 0x000fe20007ffe0ff */
[----:B------:R-:W-:-:S03]  /*0d50*/  IMAD R0, R19, R0, R19 ;  /* 0x0000000013007224 */ /* 0x000fc600078e0213 */
[----:B------:R-:W-:-:S04]  /*0d60*/  LOP3.LUT R24, R21, 0x7, RZ, 0xc0, !PT ;  /* 0x0000000715187812 */ /* 0x000fc800078ec0ff */
[----:B------:R-:W-:-:S03]  /*0d70*/  ISETP.NE.AND P0, PT, R24, RZ, PT ;  /* 0x000000ff1800720c */ /* 0x000fc60003f05270 */
[----:B------:R-:W-:Y:S10]  /*0d80*/  @!P1 BRA `(.L_x_13) ;  /* 0x0000000800fc9947 */ /* 0x000ff40003800000 */
[----:B------:R-:W0:Y:S01]  /*0d90*/  LDC R2, c[0x0][0x390] ;  /* 0x0000e400ff027b82 */ /* 0x000e220000000800 */
[----:B------:R-:W1:Y:S01]  /*0da0*/  LDCU.128 UR8, c[0x0][0x3a0] ;  /* 0x00007400ff0877ac */ /* 0x000e620008000c00 */
[----:B------:R-:W-:Y:S01]  /*0db0*/  LOP3.LUT R13, R21, 0xfffffff8, RZ, 0xc0, !PT ;  /* 0xfffffff8150d7812 */ /* 0x000fe200078ec0ff */
[----:B------:R-:W-:Y:S01]  /*0dc0*/  BSSY.RECONVERGENT B0, `(.L_x_13) ;  /* 0x00000bb000007945 */ /* 0x000fe20003800200 */
[----:B------:R-:W-:-:S03]  /*0dd0*/  MOV R15, R0 ;  /* 0x00000000000f7202 */ /* 0x000fc60000000f00 */
[----:B------:R-:W-:Y:S01]  /*0de0*/  IMAD.MOV R12, RZ, RZ, -R13 ;  /* 0x000000ffff0c7224 */ /* 0x000fe200078e0a0d */
[----:B------:R-:W2:Y:S08]  /*0df0*/  LDC.64 R6, c[0x0][0x3d8] ;  /* 0x0000f600ff067b82 */ /* 0x000eb00000000a00 */
[----:B------:R-:W3:Y:S01]  /*0e00*/  LDC R20, c[0x0][0x390] ;  /* 0x0000e400ff147b82 */ /* 0x000ee20000000800 */
[----:B-1----:R-:W-:-:S02]  /*0e10*/  UIADD3 UR6, UP0, UPT, UR8, 0x10, URZ ;  /* 0x0000001008067890 */ /* 0x002fc4000ff1e0ff */
[----:B------:R-:W-:Y:S02]  /*0e20*/  UIADD3 UR4, UP1, UPT, UR10, 0x10, URZ ;  /* 0x000000100a047890 */ /* 0x000fe4000ff3e0ff */
[----:B------:R-:W-:Y:S01]  /*0e30*/  UIADD3.X UR7, UPT, UPT, URZ, UR9, URZ, UP0, !UPT ;  /* 0x00000009ff077290 */ /* 0x000fe200087fe4ff */
[----:B0-----:R-:W-:Y:S01]  /*0e40*/  IABS R10, R2 ;  /* 0x00000002000a7213 */ /* 0x001fe20000000000 */
[----:B------:R-:W-:Y:S01]  /*0e50*/  UIADD3.X UR5, UPT, UPT, URZ, UR11, URZ, UP1, !UPT ;  /* 0x0000000bff057290 */ /* 0x000fe20008ffe4ff */
[----:B------:R-:W0:Y:S02]  /*0e60*/  LDC.64 R2, c[0x0][0x3d8] ;  /* 0x0000f600ff027b82 */ /* 0x000e240000000a00 */
[----:B------:R-:W1:Y:S01]  /*0e70*/  I2F.RP R8, R10 ;  /* 0x0000000a00087306 */ /* 0x000e620000209400 */
[----:B--2---:R-:W-:-:S03]  /*0e80*/  IMAD.WIDE.U32 R6, R0, 0x4, R6 ;  /* 0x0000000400067825 */ /* 0x004fc600078e0006 */
[----:B------:R-:W-:Y:S01]  /*0e90*/  IADD3 R14, P1, PT, R6, 0x10, RZ ;  /* 0x00000010060e7810 */ /* 0x000fe20007f3e0ff */
[----:B------:R-:W-:-:S04]  /*0ea0*/  IMAD.U32 R6, RZ, RZ, UR4 ;  /* 0x00000004ff067e24 */ /* 0x000fc8000f8e00ff */
[----:B------:R-:W-:Y:S01]  /*0eb0*/  IMAD.X R25, RZ, RZ, R7, P1 ;  /* 0x000000ffff197224 */ /* 0x000fe200008e0607 */
[----:B-1----:R-:W1:Y:S01]  /*0ec0*/  MUFU.RCP R8, R8 ;  /* 0x0000000800087308 */ /* 0x002e620000001000 */
[----:B------:R-:W-:Y:S02]  /*0ed0*/  IMAD.U32 R7, RZ, RZ, UR5 ;  /* 0x00000005ff077e24 */ /* 0x000fe4000f8e00ff */
[----:B-1----:R-:W-:-:S05]  /*0ee0*/  VIADD R4, R8, 0xffffffe ;  /* 0x0ffffffe08047836 */ /* 0x002fca0000000000 */
[----:B------:R1:W2:Y:S02]  /*0ef0*/  F2I.FTZ.U32.TRUNC.NTZ R5, R4 ;  /* 0x0000000400057305 */ /* 0x0002a4000021f000 */
[----:B-1----:R-:W-:Y:S02]  /*0f00*/  IMAD.MOV.U32 R4, RZ, RZ, RZ ;  /* 0x000000ffff047224 */ /* 0x002fe400078e00ff */
[----:B--2---:R-:W-:-:S04]  /*0f10*/  IMAD.MOV R11, RZ, RZ, -R5 ;  /* 0x000000ffff0b7224 */ /* 0x004fc800078e0a05 */
[----:B------:R-:W-:-:S04]  /*0f20*/  IMAD R11, R11, R10, RZ ;  /* 0x0000000a0b0b7224 */ /* 0x000fc800078e02ff */
[----:B------:R-:W-:-:S04]  /*0f30*/  IMAD.HI.U32 R11, R5, R11, R4 ;  /* 0x0000000b050b7227 */ /* 0x000fc800078e0004 */
[----:B------:R-:W-:Y:S02]  /*0f40*/  IMAD.U32 R4, RZ, RZ, UR6 ;  /* 0x00000006ff047e24 */ /* 0x000fe4000f8e00ff */
[----:B0--3--:R-:W-:-:S07]  /*0f50*/  IMAD.U32 R5, RZ, RZ, UR7 ;  /* 0x00000007ff057e24 */ /* 0x009fce000f8e00ff */
.L_x_14:
[----:B-1----:R-:W2:Y:S01]  /*0f60*/  LDG.E R8, desc[UR36][R16.64] ;  /* 0x0000002410087981 */ /* 0x002ea2000c1e1900 */
[-C--:B------:R-:W-:Y:S02]  /*0f70*/  IABS R22, R20.reuse ;  /* 0x0000001400167213 */ /* 0x080fe40000000000 */
[----:B------:R-:W-:Y:S02]  /*0f80*/  LOP3.LUT R23, RZ, R20, RZ, 0x33, !PT ;  /* 0x00000014ff177212 */ /* 0x000fe400078e33ff */
[----:B--2---:R-:W-:Y:S02]  /*0f90*/  IABS R9, R8 ;  /* 0x0000000800097213 */ /* 0x004fe40000000000 */
[----:B------:R-:W-:-:S03]  /*0fa0*/  ISETP.GE.AND P2, PT, R8, RZ, PT ;  /* 0x000000ff0800720c */ /* 0x000fc60003f46270 */
[----:B------:R-:W-:-:S05]  /*0fb0*/  IMAD.HI.U32 R11, R11, R9, RZ ;  /* 0x000000090b0b7227 */ /* 0x000fca00078e00ff */
[----:B------:R-:W-:-:S05]  /*0fc0*/  IADD3 R11, PT, PT, -R11, RZ, RZ ;  /* 0x000000ff0b0b7210 */ /* 0x000fca0007ffe1ff */
[----:B------:R-:W-:-:S05]  /*0fd0*/  IMAD R9, R22, R11, R9 ;  /* 0x0000000b16097224 */ /* 0x000fca00078e0209 */
[----:B------:R-:W-:-:S13]  /*0fe0*/  ISETP.GT.U32.AND P1, PT, R10, R9, PT ;  /* 0x000000090a00720c */ /* 0x000fda0003f24070 */
[----:B------:R-:W-:-:S05]  /*0ff0*/  @!P1 IMAD.IADD R9, R9, 0x1, -R22 ;  /* 0x0000000109099824 */ /* 0x000fca00078e0a16 */
[----:B------:R-:W-:-:S13]  /*1000*/  ISETP.GT.U32.AND P1, PT, R10, R9, PT ;  /* 0x000000090a00720c */ /* 0x000fda0003f24070 */
[----:B------:R-:W-:Y:S01]  /*1010*/  @!P1 IMAD.IADD R9, R9, 0x1, -R22 ;  /* 0x0000000109099824 */ /* 0x000fe200078e0a16 */
[----:B------:R-:W-:-:S03]  /*1020*/  ISETP.NE.AND P1, PT, R20, RZ, PT ;  /* 0x000000ff1400720c */ /* 0x000fc60003f25270 */
[----:B------:R-:W-:-:S05]  /*1030*/  @!P2 IMAD.MOV R9, RZ, RZ, -R9 ;  /* 0x000000ffff09a224 */ /* 0x000fca00078e0a09 */
[----:B------:R-:W-:-:S04]  /*1040*/  SEL R9, R23, R9, !P1 ;  /* 0x0000000917097207 */ /* 0x000fc80004800000 */
[----:B------:R-:W-:-:S13]  /*1050*/  ISETP.NE.AND P2, PT, R9, RZ, PT ;  /* 0x000000ff0900720c */ /* 0x000fda0003f45270 */
[----:B------:R-:W2:Y:S04]  /*1060*/  @!P2 LDG.E R10, desc[UR36][R4.64+-0x10] ;  /* 0xfffff024040aa981 */ /* 0x000ea8000c1e1900 */
[----:B------:R-:W2:Y:S01]  /*1070*/  @P2 LDG.E R10, desc[UR36][R6.64+-0x10] ;  /* 0xfffff024060a2981 */ /* 0x000ea2000c1e1900 */
[----:B------:R-:W-:Y:S01]  /*1080*/  IMAD.WIDE.U32 R8, R15, 0x4, R2 ;  /* 0x000000040f087825 */ /* 0x000fe200078e0002 */
[----:B------:R-:W0:Y:S08]  /*1090*/  I2F.RP R28, R22 ;  /* 0x00000016001c7306 */ /* 0x000e300000209400 */
[----:B0-----:R-:W0:Y:S01]  /*10a0*/  MUFU.RCP R28, R28 ;  /* 0x0000001c001c7308 */ /* 0x001e220000001000 */
[----:B--2---:R-:W-:-:S05]  /*10b0*/  I2FP.F32.S32 R27, R10 ;  /* 0x0000000a001b7245 */ /* 0x004fca0000201400 */
[----:B------:R1:W-:Y:S04]  /*10c0*/  STG.E desc[UR36][R8.64], R27 ;  /* 0x0000001b08007986 */ /* 0x0003e8000c101924 */
[----:B------:R-:W1:Y:S01]  /*10d0*/  LDG.E R26, desc[UR36][R16.64] ;  /* 0x00000024101a7981 */ /* 0x000e62000c1e1900 */
[----:B0-----:R-:W-:-:S04]  /*10e0*/  VIADD R10, R28, 0xffffffe ;  /* 0x0ffffffe1c0a7836 */ /* 0x001fc80000000000 */
[----:B------:R0:W2:Y:S02]  /*10f0*/  F2I.FTZ.U32.TRUNC.NTZ R11, R10 ;  /* 0x0000000a000b7305 */ /* 0x0000a4000021f000 */
[----:B0-----:R-:W-:Y:S02]  /*1100*/  HFMA2 R10, -RZ, RZ, 0, 0 ;  /* 0x00000000ff0a7431 */ /* 0x001fe400000001ff */
[----:B--2---:R-:W-:-:S04]  /*1110*/  IMAD.MOV R29, RZ, RZ, -R11 ;  /* 0x000000ffff1d7224 */ /* 0x004fc800078e0a0b */
[----:B------:R-:W-:-:S04]  /*1120*/  IMAD R29, R29, R22, RZ ;  /* 0x000000161d1d7224 */ /* 0x000fc800078e02ff */
[----:B------:R-:W-:-:S04]  /*1130*/  IMAD.HI.U32 R11, R11, R29, R10 ;  /* 0x0000001d0b0b7227 */ /* 0x000fc800078e000a */
[----:B------:R-:W-:Y:S01]  /*1140*/  IMAD.MOV.U32 R10, RZ, RZ, R22 ;  /* 0x000000ffff0a7224 */ /* 0x000fe200078e0016 */
[----:B-1----:R-:W-:Y:S02]  /*1150*/  IABS R9, R26 ;  /* 0x0000001a00097213 */ /* 0x002fe40000000000 */
[----:B------:R-:W-:-:S03]  /*1160*/  ISETP.GE.AND P3, PT, R26, RZ, PT ;  /* 0x000000ff1a00720c */ /* 0x000fc60003f66270 */
[----:B------:R-:W-:-:S04]  /*1170*/  IMAD.HI.U32 R8, R11, R9, RZ ;  /* 0x000000090b087227 */ /* 0x000fc800078e00ff */
[----:B------:R-:W-:-:S04]  /*1180*/  IMAD.MOV R8, RZ, RZ, -R8 ;  /* 0x000000ffff087224 */ /* 0x000fc800078e0a08 */
[----:B------:R-:W-:-:S05]  /*1190*/  IMAD R9, R22, R8, R9 ;  /* 0x0000000816097224 */ /* 0x000fca00078e0209 */
[----:B------:R-:W-:-:S13]  /*11a0*/  ISETP.GT.U32.AND P2, PT, R10, R9, PT ;  /* 0x000000090a00720c */ /* 0x000fda0003f44070 */
[----:B------:R-:W-:-:S05]  /*11b0*/  @!P2 IMAD.IADD R9, R9, 0x1, -R22 ;  /* 0x000000010909a824 */ /* 0x000fca00078e0a16 */
[----:B------:R-:W-:-:S13]  /*11c0*/  ISETP.GT.U32.AND P2, PT, R10, R9, PT ;  /* 0x000000090a00720c */ /* 0x000fda0003f44070 */
[----:B------:R-:W-:-:S04]  /*11d0*/  @!P2 IMAD.IADD R9, R9, 0x1, -R22 ;  /* 0x000000010909a824 */ /* 0x000fc800078e0a16 */
[----:B------:R-:W-:-:S05]  /*11e0*/  @!P3 IMAD.MOV R9, RZ, RZ, -R9 ;  /* 0x000000ffff09b224 */ /* 0x000fca00078e0a09 */
[----:B------:R-:W-:-:S04]  /*11f0*/  SEL R9, R23, R9, !P1 ;  /* 0x0000000917097207 */ /* 0x000fc80004800000 */
[----:B------:R-:W-:-:S13]  /*1200*/  ISETP.NE.AND P2, PT, R9, RZ, PT ;  /* 0x000000ff0900720c */ /* 0x000fda0003f45270 */
[----:B------:R-:W2:Y:S04]  /*1210*/  @P2 LDG.E R8, desc[UR36][R6.64+-0xc] ;  /* 0xfffff42406082981 */ /* 0x000ea8000c1e1900 */
[----:B------:R-:W2:Y:S01]  /*1220*/  @!P2 LDG.E R8, desc[UR36][R4.64+-0xc] ;  /* 0xfffff4240408a981 */ /* 0x000ea2000c1e1900 */
[----:B------:R-:W-:Y:S01]  /*1230*/  IMAD.MOV.U32 R9, RZ, RZ, R25 ;  /* 0x000000ffff097224 */ /* 0x000fe200078e0019 */
[----:B--2---:R-:W-:Y:S02]  /*1240*/  I2FP.F32.S32 R27, R8 ;  /* 0x00000008001b7245 */ /* 0x004fe40000201400 */
[----:B------:R-:W-:-:S05]  /*1250*/  MOV R8, R14 ;  /* 0x0000000e00087202 */ /* 0x000fca0000000f00 */
[----:B------:R0:W-:Y:S04]  /*1260*/  STG.E desc[UR36][R8.64+-0xc], R27 ;  /* 0xfffff41b08007986 */ /* 0x0001e8000c101924 */
[----:B------:R-:W2:Y:S02]  /*1270*/  LDG.E R14, desc[UR36][R16.64] ;  /* 0x00000024100e7981 */ /* 0x000ea4000c1e1900 */
[----:B--2---:R-:W-:Y:S02]  /*1280*/  IABS R26, R14 ;  /* 0x0000000e001a7213 */ /* 0x004fe40000000000 */
        /* <DEDUP_REMOVED lines=12> */
[----:B------:R-:W2:Y:S02]  /*1350*/  @!P2 LDG.E R14, desc[UR36][R4.64+-0x8] ;  /* 0xfffff824040ea981 */ /* 0x000ea4000c1e1900 */
[----:B--2---:R-:W-:-:S05]  /*1360*/  I2FP.F32.S32 R25, R14 ;  /* 0x0000000e00197245 */ /* 0x004fca0000201400 */
[----:B------:R1:W-:Y:S04]  /*1370*/  STG.E desc[UR36][R8.64+-0x8], R25 ;  /* 0xfffff81908007986 */ /* 0x0003e8000c101924 */
[----:B------:R-:W0:Y:S02]  /*1380*/  LDG.E R14, desc[UR36][R16.64] ;  /* 0x00000024100e7981 */ /* 0x000e24000c1e1900 */
[----:B0-----:R-:W-:Y:S02]  /*1390*/  IABS R27, R14 ;  /* 0x0000000e001b7213 */ /* 0x001fe40000000000 */
[----:B------:R-:W-:-:S03]  /*13a0*/  ISETP.GE.AND P3, PT, R14, RZ, PT ;  /* 0x000000ff0e00720c */ /* 0x000fc60003f66270 */
[----:B------:R-:W-:-:S05]  /*13b0*/  IMAD.HI.U32 R26, R11, R27, RZ ;  /* 0x0000001b0b1a7227 */ /* 0x000fca00078e00ff */
[----:B------:R-:W-:-:S05]  /*13c0*/  IADD3 R26, PT, PT, -R26, RZ, RZ ;  /* 0x000000ff1a1a7210 */ /* 0x000fca0007ffe1ff */
        /* <DEDUP_REMOVED lines=8> */
[----:B------:R-:W1:Y:S04]  /*1450*/  @P2 LDG.E R14, desc[UR36][R6.64+-0x4] ;  /* 0xfffffc24060e2981 */ /* 0x000e68000c1e1900 */
[----:B------:R-:W1:Y:S02]  /*1460*/  @!P2 LDG.E R14, desc[UR36][R4.64+-0x4] ;  /* 0xfffffc24040ea981 */ /* 0x000e64000c1e1900 */
[----:B-1----:R-:W-:-:S05]  /*1470*/  I2FP.F32.S32 R25, R14 ;  /* 0x0000000e00197245 */ /* 0x002fca0000201400 */
        /* <DEDUP_REMOVED lines=10> */
[----:B------:R-:W-:-:S05]  /*1520*/  @!P2 IADD3 R27, PT, PT, R27, -R22, RZ ;  /* 0x800000161b1ba210 */ /* 0x000fca0007ffe0ff */
[----:B------:R-:W-:-:S05]  /*1530*/  @!P3 IMAD.MOV R27, RZ, RZ, -R27 ;  /* 0x000000ffff1bb224 */ /* 0x000fca00078e0a1b */
[----:B------:R-:W-:-:S04]  /*1540*/  SEL R27, R23, R27, !P1 ;  /* 0x0000001b171b7207 */ /* 0x000fc80004800000 */
[----:B------:R-:W-:-:S13]  /*1550*/  ISETP.NE.AND P2, PT, R27, RZ, PT ;  /* 0x000000ff1b00720c */ /* 0x000fda0003f45270 */
[----:B------:R-:W0:Y:S04]  /*1560*/  @P2 LDG.E R14, desc[UR36][R6.64] ;  /* 0x00000024060e2981 */ /* 0x000e28000c1e1900 */
[----:B------:R-:W0:Y:S02]  /*1570*/  @!P2 LDG.E R14, desc[UR36][R4.64] ;  /* 0x00000024040ea981 */ /* 0x000e24000c1e1900 */
[----:B0-----:R-:W-:-:S05]  /*1580*/  I2FP.F32.S32 R25, R14 ;  /* 0x0000000e00197245 */ /* 0x001fca0000201400 */
        /* <DEDUP_REMOVED lines=42> */
[----:B------:R-:W-:-:S04]  /*1830*/  @!P2 IADD3 R27, PT, PT, R27, -R22, RZ ;  /* 0x800000161b1ba210 */ /* 0x000fc80007ffe0ff */
[----:B------:R-:W-:-:S13]  /*1840*/  ISETP.GT.U32.AND P2, PT, R10, R27, PT ;  /* 0x0000001b0a00720c */ /* 0x000fda0003f44070 */
[----:B------:R-:W-:-:S04]  /*1850*/  @!P2 IMAD.IADD R27, R27, 0x1, -R22 ;  /* 0x000000011b1ba824 */ /* 0x000fc800078e0a16 */
[----:B------:R-:W-:-:S05]  /*1860*/  @!P3 IMAD.MOV R27, RZ, RZ, -R27 ;  /* 0x000000ffff1bb224 */ /* 0x000fca00078e0a1b */
[----:B------:R-:W-:-:S04]  /*1870*/  SEL R23, R23, R27, !P1 ;  /* 0x0000001b17177207 */ /* 0x000fc80004800000 */
[----:B------:R-:W-:-:S13]  /*1880*/  ISETP.NE.AND P1, PT, R23, RZ, PT ;  /* 0x000000ff1700720c */ /* 0x000fda0003f25270 */
[----:B------:R1:W2:Y:S04]  /*1890*/  @P1 LDG.E R14, desc[UR36][R6.64+0xc] ;  /* 0x00000c24060e1981 */ /* 0x0002a8000c1e1900 */
[----:B------:R3:W2:Y:S01]  /*18a0*/  @!P1 LDG.E R14, desc[UR36][R4.64+0xc] ;  /* 0x00000c24040e9981 */ /* 0x0006a2000c1e1900 */
[----:B------:R-:W-:Y:S01]  /*18b0*/  VIADD R12, R12, 0x8 ;  /* 0x000000080c0c7836 */ /* 0x000fe20000000000 */
[----:B-1----:R-:W-:Y:S01]  /*18c0*/  IADD3 R6, P3, PT, R6, 0x20, RZ ;  /* 0x0000002006067810 */ /* 0x002fe20007f7e0ff */
[----:B------:R-:W-:-:S03]  /*18d0*/  VIADD R15, R15, 0x8 ;  /* 0x000000080f0f7836 */ /* 0x000fc60000000000 */
[----:B------:R-:W-:Y:S02]  /*18e0*/  ISETP.NE.AND P1, PT, R12, RZ, PT ;  /* 0x000000ff0c00720c */ /* 0x000fe40003f25270 */
[----:B------:R-:W-:Y:S02]  /*18f0*/  IADD3.X R7, PT, PT, RZ, R7, RZ, P3, !PT ;  /* 0x00000007ff077210 */ /* 0x000fe40001ffe4ff */
[----:B---3--:R-:W-:-:S05]  /*1900*/  IADD3 R4, P2, PT, R4, 0x20, RZ ;  /* 0x0000002004047810 */ /* 0x008fca0007f5e0ff */
[----:B------:R-:W-:Y:S01]  /*1910*/  IMAD.X R5, RZ, RZ, R5, P2 ;  /* 0x000000ffff057224 */ /* 0x000fe200010e0605 */
[----:B--2---:R-:W-:Y:S02]  /*1920*/  I2FP.F32.S32 R23, R14 ;  /* 0x0000000e00177245 */ /* 0x004fe40000201400 */
[----:B------:R-:W-:-:S03]  /*1930*/  IADD3 R14, P4, PT, R8, 0x20, RZ ;  /* 0x00000020080e7810 */ /* 0x000fc60007f9e0ff */
[----:B------:R1:W-:Y:S02]  /*1940*/  STG.E desc[UR36][R8.64+0xc], R23 ;  /* 0x00000c1708007986 */ /* 0x0003e4000c101924 */
[----:B0-----:R-:W-:Y:S01]  /*1950*/  IMAD.X R25, RZ, RZ, R9, P4 ;  /* 0x000000ffff197224 */ /* 0x001fe200020e0609 */
[----:B------:R-:W-:Y:S07]  /*1960*/  @P1 BRA `(.L_x_14) ;  /* 0xfffffff4007c1947 */ /* 0x000fee000383ffff */
[----:B------:R-:W-:Y:S05]  /*1970*/  BSYNC.RECONVERGENT B0 ;  /* 0x0000000000007941 */ /* 0x000fea0003800200 */
.L_x_13:
[----:B------:R-:W-:Y:S05]  /*1980*/  @!P0 BRA `(.L_x_12) ;  /* 0x0000000c00188947 */ /* 0x000fea0003800000 */
[----:B------:R-:W-:Y:S02]  /*1990*/  ISETP.GE.U32.AND P1, PT, R24, 0x4, PT ;  /* 0x000000041800780c */ /* 0x000fe40003f26070 */
[----:B------:R-:W-:-:S11]  /*19a0*/  LOP3.LUT P0, R21, R21, 0x3, RZ, 0xc0, !PT ;  /* 0x0000000315157812 */ /* 0x000fd6000780c0ff */
[----:B------:R-:W-:Y:S05]  /*19b0*/  @!P1 BRA `(.L_x_15) ;  /* 0x0000000400749947 */ /* 0x000fea0003800000 */
[----:B-1----:R-:W2:Y:S01]  /*19c0*/  LDG.E R9, desc[UR36][R16.64] ;  /* 0x0000002410097981 */ /* 0x002ea2000c1e1900 */
[----:B------:R-:W0:Y:S01]  /*19d0*/  LDC R8, c[0x0][0x390] ;  /* 0x0000e400ff087b82 */ /* 0x000e220000000800 */
[----:B------:R-:W-:-:S07]  /*19e0*/  HFMA2 R2, -RZ, RZ, 0, 0 ;  /* 0x00000000ff027431 */ /* 0x000fce00000001ff */
[----:B------:R-:W1:Y:S01]  /*19f0*/  LDC.64 R10, c[0x0][0x3d8] ;  /* 0x0000f600ff0a7b82 */ /* 0x000e620000000a00 */
[----:B0-----:R-:W-:-:S04]  /*1a00*/  IABS R6, R8 ;  /* 0x0000000800067213 */ /* 0x001fc80000000000 */
[----:B------:R-:W0:Y:S08]  /*1a10*/  I2F.RP R4, R6 ;  /* 0x0000000600047306 */ /* 0x000e300000209400 */
[----:B0-----:R-:W0:Y:S02]  /*1a20*/  MUFU.RCP R4, R4 ;  /* 0x0000000400047308 */ /* 0x001e240000001000 */
[----:B0-----:R-:W-:-:S06]  /*1a30*/  VIADD R3, R4, 0xffffffe ;  /* 0x0ffffffe04037836 */ /* 0x001fcc0000000000 */
[----:B------:R-:W0:Y:S02]  /*1a40*/  F2I.FTZ.U32.TRUNC.NTZ R3, R3 ;  /* 0x0000000300037305 */ /* 0x000e24000021f000 */
[----:B0-----:R-:W-:-:S04]  /*1a50*/  IMAD.MOV R7, RZ, RZ, -R3 ;  /* 0x000000ffff077224 */ /* 0x001fc800078e0a03 */
[----:B------:R-:W-:-:S04]  /*1a60*/  IMAD R7, R7, R6, RZ ;  /* 0x0000000607077224 */ /* 0x000fc800078e02ff */
[----:B------:R-:W-:Y:S01]  /*1a70*/  IMAD.HI.U32 R7, R3, R7, R2 ;  /* 0x0000000703077227 */ /* 0x000fe200078e0002 */
[----:B--2---:R-:W-:Y:S02]  /*1a80*/  IABS R5, R9 ;  /* 0x0000000900057213 */ /* 0x004fe40000000000 */
[----:B------:R-:W-:-:S03]  /*1a90*/  ISETP.GE.AND P2, PT, R9, RZ, PT ;  /* 0x000000ff0900720c */ /* 0x000fc60003f46270 */
[----:B------:R-:W-:-:S04]  /*1aa0*/  IMAD.HI.U32 R2, R7, R5, RZ ;  /* 0x0000000507027227 */ /* 0x000fc800078e00ff */
[----:B------:R-:W-:-:S04]  /*1ab0*/  IMAD.MOV R2, RZ, RZ, -R2 ;  /* 0x000000ffff027224 */ /* 0x000fc800078e0a02 */
[C---:B------:R-:W-:Y:S02]  /*1ac0*/  IMAD R5, R6.reuse, R2, R5 ;  /* 0x0000000206057224 */ /* 0x040fe400078e0205 */
[----:B------:R-:W0:Y:S03]  /*1ad0*/  LDC.64 R2, c[0x0][0x3a8] ;  /* 0x0000ea00ff027b82 */ /* 0x000e260000000a00 */
[----:B------:R-:W-:-:S13]  /*1ae0*/  ISETP.GT.U32.AND P1, PT, R6, R5, PT ;  /* 0x000000050600720c */ /* 0x000fda0003f24070 */
[----:B------:R-:W-:-:S05]  /*1af0*/  @!P1 IMAD.IADD R5, R5, 0x1, -R6 ;  /* 0x0000000105059824 */ /* 0x000fca00078e0a06 */
[----:B------:R-:W-:Y:S01]  /*1b00*/  ISETP.GT.U32.AND P1, PT, R6, R5, PT ;  /* 0x000000050600720c */ /* 0x000fe20003f24070 */
[----:B0-----:R-:W-:-:S12]  /*1b10*/  IMAD.WIDE.U32 R2, R13, 0x4, R2 ;  /* 0x000000040d027825 */ /* 0x001fd800078e0002 */
[----:B------:R-:W-:Y:S01]  /*1b20*/  @!P1 IMAD.IADD R5, R5, 0x1, -R6 ;  /* 0x0000000105059824 */ /* 0x000fe200078e0a06 */
[----:B------:R-:W-:Y:S02]  /*1b30*/  ISETP.NE.AND P1, PT, R8, RZ, PT ;  /* 0x000000ff0800720c */ /* 0x000fe40003f25270 */
[----:B------:R-:W-:Y:S01]  /*1b40*/  LOP3.LUT R8, RZ, R8, RZ, 0x33, !PT ;  /* 0x00000008ff087212 */ /* 0x000fe200078e33ff */
[----:B------:R-:W-:-:S05]  /*1b50*/  @!P2 IMAD.MOV R5, RZ, RZ, -R5 ;  /* 0x000000ffff05a224 */ /* 0x000fca00078e0a05 */
[----:B------:R-:W-:-:S04]  /*1b60*/  SEL R5, R8, R5, !P1 ;  /* 0x0000000508057207 */ /* 0x000fc80004800000 */
[----:B------:R-:W-:Y:S02]  /*1b70*/  ISETP.NE.AND P2, PT, R5, RZ, PT ;  /* 0x000000ff0500720c */ /* 0x000fe40003f45270 */
[----:B------:R-:W0:Y:S11]  /*1b80*/  LDC.64 R4, c[0x0][0x3a0] ;  /* 0x0000e800ff047b82 */ /* 0x000e360000000a00 */
[----:B------:R-:W2:Y:S01]  /*1b90*/  @P2 LDG.E R9, desc[UR36][R2.64] ;  /* 0x0000002402092981 */ /* 0x000ea2000c1e1900 */
[----:B0-----:R-:W-:-:S05]  /*1ba0*/  IMAD.WIDE.U32 R4, R13, 0x4, R4 ;  /* 0x000000040d047825 */ /* 0x001fca00078e0004 */
[----:B------:R-:W2:Y:S01]  /*1bb0*/  @!P2 LDG.E R9, desc[UR36][R4.64] ;  /* 0x000000240409a981 */ /* 0x000ea2000c1e1900 */
[----:B------:R-:W-:-:S05]  /*1bc0*/  IADD3 R15, PT, PT, R0, R13, RZ ;  /* 0x0000000d000f7210 */ /* 0x000fca0007ffe0ff */
[----:B-1----:R-:W-:Y:S01]  /*1bd0*/  IMAD.WIDE.U32 R10, R15, 0x4, R10 ;  /* 0x000000040f0a7825 */ /* 0x002fe200078e000a */
[----:B--2---:R-:W-:-:S05]  /*1be0*/  I2FP.F32.S32 R9, R9 ;  /* 0x0000000900097245 */ /* 0x004fca0000201400 */
[----:B------:R0:W-:Y:S04]  /*1bf0*/  STG.E desc[UR36][R10.64], R9 ;  /* 0x000000090a007986 */ /* 0x0001e8000c101924 */
[----:B------:R-:W2:Y:S01]  /*1c00*/  LDG.E R12, desc[UR36][R16.64] ;  /* 0x00000024100c7981 */ /* 0x000ea2000c1e1900 */
[----:B0-----:R-:W0:Y:S01]  /*1c10*/  LDC.64 R10, c[0x0][0x3d8] ;  /* 0x0000f600ff0a7b82 */ /* 0x001e220000000a00 */
        /* <DEDUP_REMOVED lines=14> */
[----:B------:R-:W-:-:S04]  /*1d00*/  IADD3 R12, P2, PT, R0, R13, RZ ;  /* 0x0000000d000c7210 */ /* 0x000fc80007f5e0ff */
[----:B------:R-:W-:Y:S02]  /*1d10*/  IADD3.X R14, PT, PT, RZ, RZ, RZ, P2, !PT ;  /* 0x000000ffff0e7210 */ /* 0x000fe400017fe4ff */
[----:B0-----:R-:W-:-:S04]  /*1d20*/  LEA R10, P2, R12, R10, 0x2 ;  /* 0x0000000a0c0a7211 */ /* 0x001fc800078410ff */
[----:B------:R-:W-:Y:S02]  /*1d30*/  LEA.HI.X R11, R12, R11, R14, 0x2, P2 ;  /* 0x0000000b0c0b7211 */ /* 0x000fe400010f140e */
[----:B--2---:R-:W-:-:S05]  /*1d40*/  I2FP.F32.S32 R9, R9 ;  /* 0x0000000900097245 */ /* 0x004fca0000201400 */
        /* <DEDUP_REMOVED lines=14> */
[----:B0-----:R-:W2:Y:S04]  /*1e30*/  @P2 LDG.E R9, desc[UR36][R2.64+0x8] ;  /* 0x0000082402092981 */ /* 0x001ea8000c1e1900 */
[----:B------:R-:W2:Y:S02]  /*1e40*/  @!P2 LDG.E R9, desc[UR36][R4.64+0x8] ;  /* 0x000008240409a981 */ /* 0x000ea4000c1e1900 */
[----:B--2---:R-:W-:-:S05]  /*1e50*/  I2FP.F32.S32 R9, R9 ;  /* 0x0000000900097245 */ /* 0x004fca0000201400 */
        /* <DEDUP_REMOVED lines=16> */
[----:B------:R-:W-:Y:S01]  /*1f60*/  VIADD R13, R13, 0x4 ;  /* 0x000000040d0d7836 */ /* 0x000fe20000000000 */
[----:B--2---:R-:W-:-:S05]  /*1f70*/  I2FP.F32.S32 R7, R6 ;  /* 0x0000000600077245 */ /* 0x004fca0000201400 */
[----:B------:R0:W-:Y:S02]  /*1f80*/  STG.E desc[UR36][R10.64+0xc], R7 ;  /* 0x00000c070a007986 */ /* 0x0001e4000c101924 */
.L_x_15:
[----:B------:R-:W-:Y:S05]  /*1f90*/  @!P0 BRA `(.L_x_12) ;  /* 0x0000000400948947 */ /* 0x000fea0003800000 */
[----:B------:R-:W2:Y:S01]  /*1fa0*/  LDCU UR4, c[0x0][0x394] ;  /* 0x00007280ff0477ac */ /* 0x000ea20008000800 */
[----:B------:R-:W-:Y:S01]  /*1fb0*/  ISETP.NE.AND P0, PT, R21, 0x1, PT ;  /* 0x000000011500780c */ /* 0x000fe20003f05270 */
[----:B--2---:R-:W-:-:S04]  /*1fc0*/  ULOP3.LUT UR4, UR4, 0x1, URZ, 0xc0, !UPT ;  /* 0x0000000104047892 */ /* 0x004fc8000f8ec0ff */
[----:B------:R-:W-:-:S08]  /*1fd0*/  UISETP.NE.U32.AND UP0, UPT, UR4, 0x1, UPT ;  /* 0x000000010400788c */ /* 0x000fd0000bf05070 */
[----:B------:R-:W-:Y:S05]  /*1fe0*/  @!P0 BRA `(.L_x_16) ;  /* 0x0000000000ec8947 */ /* 0x000fea0003800000 */
[----:B01----:R-:W2:Y:S01]  /*1ff0*/  LDG.E R9, desc[UR36][R16.64] ;  /* 0x0000002410097981 */ /* 0x003ea2000c1e1900 */
[----:B------:R-:W0:Y:S01]  /*2000*/  LDC R8, c[0x0][0x390] ;  /* 0x0000e400ff087b82 */ /* 0x000e220000000800 */
[----:B------:R-:W-:-:S07]  /*2010*/  IMAD.MOV.U32 R2, RZ, RZ, RZ ;  /* 0x000000ffff027224 */ /* 0x000fce00078e00ff */
[----:B------:R-:W1:Y:S01]  /*2020*/  LDC.64 R10, c[0x0][0x3d8] ;  /* 0x0000f600ff0a7b82 */ /* 0x000e620000000a00 */
[----:B0-----:R-:W-:-:S04]  /*2030*/  IABS R6, R8 ;  /* 0x0000000800067213 */ /* 0x001fc80000000000 */
[----:B------:R-:W0:Y:S08]  /*2040*/  I2F.RP R4, R6 ;  /* 0x0000000600047306 */ /* 0x000e300000209400 */
[----:B0-----:R-:W0:Y:S02]  /*2050*/  MUFU.RCP R4, R4 ;  /* 0x0000000400047308 */ /* 0x001e240000001000 */
[----:B0-----:R-:W-:-:S06]  /*2060*/  IADD3 R3, PT, PT, R4, 0xffffffe, RZ ;  /* 0x0ffffffe04037810 */ /* 0x001fcc0007ffe0ff */
        /* <DEDUP_REMOVED lines=14> */
[----:B------:R-:W-:Y:S02]  /*2150*/  @!P0 IADD3 R5, PT, PT, R5, -R6, RZ ;  /* 0x8000000605058210 */ /* 0x000fe40007ffe0ff */
        /* <DEDUP_REMOVED lines=9> */
[----:B------:R-:W-:-:S04]  /*21f0*/  IMAD.IADD R15, R0, 0x1, R13 ;  /* 0x00000001000f7824 */ /* 0x000fc800078e020d */
[----:B-1----:R-:W-:Y:S01]  /*2200*/  IMAD.WIDE.U32 R10, R15, 0x4, R10 ;  /* 0x000000040f0a7825 */ /* 0x002fe200078e000a */
[----:B--2---:R-:W-:-:S05]  /*2210*/  I2FP.F32.S32 R9, R9 ;  /* 0x0000000900097245 */ /* 0x004fca0000201400 */
[----:B------:R0:W-:Y:S04]  /*2220*/  STG.E desc[UR36][R10.64], R9 ;  /* 0x000000090a007986 */ /* 0x0001e8000c101924 */
[----:B------:R-:W2:Y:S02]  /*2230*/  LDG.E R12, desc[UR36][R16.64] ;  /* 0x00000024100c7981 */ /* 0x000ea4000c1e1900 */
[----:B--2---:R-:W-:Y:S02]  /*2240*/  IABS R14, R12 ;  /* 0x0000000c000e7213 */ /* 0x004fe40000000000 */
[----:B------:R-:W-:-:S03]  /*2250*/  ISETP.GE.AND P2, PT, R12, RZ, PT ;  /* 0x000000ff0c00720c */ /* 0x000fc60003f46270 */
[----:B------:R-:W-:-:S04]  /*2260*/  IMAD.HI.U32 R7, R7, R14, RZ ;  /* 0x0000000e07077227 */ /* 0x000fc800078e00ff */
[----:B------:R-:W-:-:S04]  /*2270*/  IMAD.MOV R7, RZ, RZ, -R7 ;  /* 0x000000ffff077224 */ /* 0x000fc800078e0a07 */
[C---:B------:R-:W-:Y:S02]  /*2280*/  IMAD R7, R6.reuse, R7, R14 ;  /* 0x0000000706077224 */ /* 0x040fe400078e020e */
[----:B------:R-:W1:Y:S03]  /*2290*/  LDC.64 R14, c[0x0][0x3d8] ;  /* 0x0000f600ff0e7b82 */ /* 0x000e660000000a00 */
[----:B------:R-:W-:-:S13]  /*22a0*/  ISETP.GT.U32.AND P1, PT, R6, R7, PT ;  /* 0x000000070600720c */ /* 0x000fda0003f24070 */
[----:B------:R-:W-:-:S05]  /*22b0*/  @!P1 IMAD.IADD R7, R7, 0x1, -R6 ;  /* 0x0000000107079824 */ /* 0x000fca00078e0a06 */
[----:B------:R-:W-:-:S13]  /*22c0*/  ISETP.GT.U32.AND P1, PT, R6, R7, PT ;  /* 0x000000070600720c */ /* 0x000fda0003f24070 */
[----:B------:R-:W-:-:S05]  /*22d0*/  @!P1 IADD3 R7, PT, PT, R7, -R6, RZ ;  /* 0x8000000607079210 */ /* 0x000fca0007ffe0ff */
[----:B------:R-:W-:-:S05]  /*22e0*/  @!P2 IMAD.MOV R7, RZ, RZ, -R7 ;  /* 0x000000ffff07a224 */ /* 0x000fca00078e0a07 */
[----:B------:R-:W-:-:S04]  /*22f0*/  SEL R7, R8, R7, !P0 ;  /* 0x0000000708077207 */ /* 0x000fc80004000000 */
[----:B------:R-:W-:-:S13]  /*2300*/  ISETP.NE.AND P0, PT, R7, RZ, PT ;  /* 0x000000ff0700720c */ /* 0x000fda0003f05270 */
[----:B------:R-:W2:Y:S04]  /*2310*/  @P0 LDG.E R8, desc[UR36][R2.64+0x4] ;  /* 0x0000042402080981 */ /* 0x000ea8000c1e1900 */
[----:B------:R-:W2:Y:S01]  /*2320*/  @!P0 LDG.E R8, desc[UR36][R4.64+0x4] ;  /* 0x0000042404088981 */ /* 0x000ea2000c1e1900 */
[----:B------:R-:W-:Y:S01]  /*2330*/  IADD3 R7, P0, PT, R0, R13, RZ ;  /* 0x0000000d00077210 */ /* 0x000fe20007f1e0ff */
[----:B------:R-:W-:-:S04]  /*2340*/  VIADD R13, R13, 0x2 ;  /* 0x000000020d0d7836 */ /* 0x000fc80000000000 */
[----:B0-----:R-:W-:Y:S01]  /*2350*/  IMAD.X R10, RZ, RZ, RZ, P0 ;  /* 0x000000ffff0a7224 */ /* 0x001fe200000e06ff */
[----:B-1----:R-:W-:-:S04]  /*2360*/  LEA R6, P0, R7, R14, 0x2 ;  /* 0x0000000e07067211 */ /* 0x002fc800078010ff */
[----:B------:R-:W-:Y:S02]  /*2370*/  LEA.HI.X R7, R7, R15, R10, 0x2, P0 ;  /* 0x0000000f07077211 */ /* 0x000fe400000f140a */
[----:B--2---:R-:W-:-:S05]  /*2380*/  I2FP.F32.S32 R9, R8 ;  /* 0x0000000800097245 */ /* 0x004fca0000201400 */
[----:B------:R2:W-:Y:S02]  /*2390*/  STG.E desc[UR36][R6.64+0x4], R9 ;  /* 0x0000040906007986 */ /* 0x0005e4000c101924 */
.L_x_16:
[----:B------:R-:W-:Y:S05]  /*23a0*/  BRA.U !UP0, `(.L_x_12) ;  /* 0x0000000108907547 */ /* 0x000fea000b800000 */
[----:B------:R-:W3:Y:S01]  /*23b0*/  LDG.E R16, desc[UR36][R16.64] ;  /* 0x0000002410107981 */ /* 0x000ee2000c1e1900 */
[----:B------:R-:W4:Y:S02]  /*23c0*/  LDC R4, c[0x0][0x390] ;  /* 0x0000e400ff047b82 */ /* 0x000f240000000800 */
[----:B----4-:R-:W-:Y:S02]  /*23d0*/  IABS R5, R4 ;  /* 0x0000000400057213 */ /* 0x010fe40000000000 */
[----:B------:R-:W-:Y:S02]  /*23e0*/  ISETP.NE.AND P2, PT, R4, RZ, PT ;  /* 0x000000ff0400720c */ /* 0x000fe40003f45270 */
[----:B--2---:R-:W2:Y:S08]  /*23f0*/  I2F.RP R6, R5 ;  /* 0x0000000500067306 */ /* 0x004eb00000209400 */
[----:B--2---:R-:W0:Y:S02]  /*2400*/  MUFU.RCP R6, R6 ;  /* 0x0000000600067308 */ /* 0x004e240000001000 */
[----:B0-----:R-:W-:-:S06]  /*2410*/  VIADD R7, R6, 0xffffffe ;  /* 0x0ffffffe06077836 */ /* 0x001fcc0000000000 */
[----:B------:R0:W2:Y:S02]  /*2420*/  F2I.FTZ.U32.TRUNC.NTZ R3, R7 ;  /* 0x0000000700037305 */ /* 0x0000a4000021f000 */
[----:B0-----:R-:W0:Y:S01]  /*2430*/  LDC.64 R6, c[0x0][0x3d8] ;  /* 0x0000f600ff067b82 */ /* 0x001e220000000a00 */
[----:B--2---:R-:W-:-:S05]  /*2440*/  IADD3 R2, PT, PT, RZ, -R3, RZ ;  /* 0x80000003ff027210 */ /* 0x004fca0007ffe0ff */
[----:B-1----:R-:W-:Y:S02]  /*2450*/  IMAD R9, R2, R5, RZ ;  /* 0x0000000502097224 */ /* 0x002fe400078e02ff */
[----:B------:R-:W-:-:S04]  /*2460*/  IMAD.MOV.U32 R2, RZ, RZ, RZ ;  /* 0x000000ffff027224 */ /* 0x000fc800078e00ff */
[----:B------:R-:W-:Y:S01]  /*2470*/  IMAD.HI.U32 R2, R3, R9, R2 ;  /* 0x0000000903027227 */ /* 0x000fe200078e0002 */
[----:B---3--:R-:W-:Y:S02]  /*2480*/  IABS R8, R16 ;  /* 0x0000001000087213 */ /* 0x008fe40000000000 */
[----:B------:R-:W-:-:S03]  /*2490*/  ISETP.GE.AND P1, PT, R16, RZ, PT ;  /* 0x000000ff1000720c */ /* 0x000fc60003f26270 */
[----:B------:R-:W-:-:S04]  /*24a0*/  IMAD.MOV.U32 R3, RZ, RZ, R8 ;  /* 0x000000ffff037224 */ /* 0x000fc800078e0008 */
[----:B------:R-:W-:-:S04]  /*24b0*/  IMAD.HI.U32 R2, R2, R3, RZ ;  /* 0x0000000302027227 */ /* 0x000fc800078e00ff */
[----:B------:R-:W-:-:S04]  /*24c0*/  IMAD.MOV R2, RZ, RZ, -R2 ;  /* 0x000000ffff027224 */ /* 0x000fc800078e0a02 */
[----:B------:R-:W-:-:S05]  /*24d0*/  IMAD R2, R5, R2, R3 ;  /* 0x0000000205027224 */ /* 0x000fca00078e0203 */
[----:B------:R-:W-:-:S13]  /*24e0*/  ISETP.GT.U32.AND P0, PT, R5, R2, PT ;  /* 0x000000020500720c */ /* 0x000fda0003f04070 */
[----:B------:R-:W-:-:S05]  /*24f0*/  @!P0 IMAD.IADD R2, R2, 0x1, -R5 ;  /* 0x0000000102028824 */ /* 0x000fca00078e0a05 */
[----:B------:R-:W-:-:S13]  /*2500*/  ISETP.GT.U32.AND P0, PT, R5, R2, PT ;  /* 0x000000020500720c */ /* 0x000fda0003f04070 */
[----:B------:R-:W-:-:S05]  /*2510*/  @!P0 IADD3 R2, PT, PT, R2, -R5, RZ ;  /* 0x8000000502028210 */ /* 0x000fca0007ffe0ff */
[----:B------:R-:W-:Y:S01]  /*2520*/  @!P1 IMAD.MOV R2, RZ, RZ, -R2 ;  /* 0x000000ffff029224 */ /* 0x000fe200078e0a02 */
[----:B------:R-:W-:-:S04]  /*2530*/  @!P2 LOP3.LUT R2, RZ, R4, RZ, 0x33, !PT ;  /* 0x00000004ff02a212 */ /* 0x000fc800078e33ff */
[----:B------:R-:W-:-:S13]  /*2540*/  ISETP.NE.AND P0, PT, R2, RZ, PT ;  /* 0x000000ff0200720c */ /* 0x000fda0003f05270 */
[----:B------:R-:W1:Y:S08]  /*2550*/  @P0 LDC.64 R2, c[0x0][0x3a8] ;  /* 0x0000ea00ff020b82 */ /* 0x000e700000000a00 */
[----:B------:R-:W2:Y:S01]  /*2560*/  @!P0 LDC.64 R4, c[0x0][0x3a0] ;  /* 0x0000e800ff048b82 */ /* 0x000ea20000000a00 */
[----:B-1----:R-:W-:-:S05]  /*2570*/  @P0 IMAD.WIDE.U32 R2, R13, 0x4, R2 ;  /* 0x000000040d020825 */ /* 0x002fca00078e0002 */
[----:B------:R-:W3:Y:S01]  /*2580*/  @P0 LDG.E R8, desc[UR36][R2.64] ;  /* 0x0000002402080981 */ /* 0x000ee2000c1e1900 */
[----:B--2---:R-:W-:-:S05]  /*2590*/  @!P0 IMAD.WIDE.U32 R4, R13, 0x4, R4 ;  /* 0x000000040d048825 */ /* 0x004fca00078e0004 */
[----:B------:R-:W3:Y:S01]  /*25a0*/  @!P0 LDG.E R8, desc[UR36][R4.64] ;  /* 0x0000002404088981 */ /* 0x000ee2000c1e1900 */
[----:B------:R-:W-:-:S04]  /*25b0*/  IMAD.IADD R13, R0, 0x1, R13 ;  /* 0x00000001000d7824 */ /* 0x000fc800078e020d */
[----:B0-----:R-:W-:Y:S01]  /*25c0*/  IMAD.WIDE.U32 R6, R13, 0x4, R6 ;  /* 0x000000040d067825 */ /* 0x001fe200078e0006 */
[----:B---3--:R-:W-:-:S05]  /*25d0*/  I2FP.F32.S32 R9, R8 ;  /* 0x0000000800097245 */ /* 0x008fca0000201400 */
[----:B------:R3:W-:Y:S02]  /*25e0*/  STG.E desc[UR36][R6.64], R9 ;  /* 0x0000000906007986 */ /* 0x0007e4000c101924 */
.L_x_12:
[----:B------:R-:W4:Y:S01]  /*25f0*/  LDC.64 R2, c[0x0][0x3b8] ;  /* 0x0000ee00ff027b82 */ /* 0x000f220000000a00 */
[----:B------:R-:W-:Y:S05]  /*2600*/  WARPSYNC.ALL ;  /* 0x0000000000007948 */ /* 0x000fea0003800000 */
[----:B0123--:R-:W-:Y:S02]  /*2610*/  IMAD R9, R19, R18, RZ ;  /* 0x0000001213097224 */ /* 0x00ffe400078e02ff */
[----:B------:R-:W0:Y:S08]  /*2620*/  LDC.64 R4, c[0x0][0x3c8] ;  /* 0x0000f200ff047b82 */ /* 0x000e300000000a00 */
[----:B------:R-:W1:Y:S01]  /*2630*/  LDC.64 R6, c[0x0][0x3c0] ;  /* 0x0000f000ff067b82 */ /* 0x000e620000000a00 */
[----:B----4-:R-:W-:-:S07]  /*2640*/  IMAD.WIDE.U32 R2, R9, 0x4, R2 ;  /* 0x0000000409027825 */ /* 0x010fce00078e0002 */
[----:B------:R-:W-:Y:S06]  /*2650*/  BAR.SYNC.DEFER_BLOCKING 0x0 ;  /* 0x0000000000007b1d */ /* 0x000fec0000010000 */
[----:B------:R-:W2:Y:S01]  /*2660*/  LDG.E R3, desc[UR36][R2.64] ;  /* 0x0000002402037981 */ /* 0x000ea2000c1e1900 */
[----:B0-----:R-:W-:-:S04]  /*2670*/  IMAD.WIDE.U32 R4, R19, 0x4, R4 ;  /* 0x0000000413047825 */ /* 0x001fc800078e0004 */
[----:B-1----:R-:W-:Y:S02]  /*2680*/  IMAD.WIDE.U32 R6, R9, 0x4, R6 ;  /* 0x0000000409067825 */ /* 0x002fe400078e0006 */
[----:B------:R-:W0:Y:S01]  /*2690*/  LDC.64 R8, c[0x0][0x3d0] ;  /* 0x0000f400ff087b82 */ /* 0x000e220000000a00 */
[----:B--2---:R-:W-:Y:S04]  /*26a0*/  STG.E desc[UR36][R4.64], R3 ;  /* 0x0000000304007986 */ /* 0x004fe8000c101924 */
[----:B------:R-:W2:Y:S01]  /*26b0*/  LDG.E R7, desc[UR36][R6.64] ;  /* 0x0000002406077981 */ /* 0x000ea2000c1e1900 */
[----:B0-----:R-:W-:-:S05]  /*26c0*/  IMAD.WIDE.U32 R8, R19, 0x4, R8 ;  /* 0x0000000413087825 */ /* 0x001fca00078e0008 */
[----:B--2---:R-:W-:Y:S01]  /*26d0*/  STG.E desc[UR36][R8.64], R7 ;  /* 0x0000000708007986 */ /* 0x004fe2000c101924 */
[----:B------:R-:W-:Y:S05]  /*26e0*/  EXIT ;  /* 0x000000000000794d */ /* 0x000fea0003800000 */
        .weak           $__internal_0_$__cuda_sm3x_div_rn_noftz_f32_slowpath
        .type           $__internal_0_$__cuda_sm3x_div_rn_noftz_f32_slowpath,@function
        .size           $__internal_0_$__cuda_sm3x_div_rn_noftz_f32_slowpath,(.L_x_29 - $__internal_0_$__cuda_sm3x_div_rn_noftz_f32_slowpath)
$__internal_0_$__cuda_sm3x_div_rn_noftz_f32_slowpath:
[----:B------:R-:W-:Y:S01]  /*26f0*/  SHF.R.U32.HI R8, RZ, 0x17, R3 ;  /* 0x00000017ff087819 */ /* 0x000fe20000011603 */
[----:B------:R-:W-:Y:S01]  /*2700*/  BSSY.RECONVERGENT B1, `(.L_x_17) ;  /* 0x0000062000017945 */ /* 0x000fe20003800200 */
[----:B------:R-:W-:Y:S02]  /*2710*/  SHF.R.U32.HI R6, RZ, 0x17, R0 ;  /* 0x00000017ff067819 */ /* 0x000fe40000011600 */
[----:B------:R-:W-:Y:S02]  /*2720*/  LOP3.LUT R8, R8, 0xff, RZ, 0xc0, !PT ;  /* 0x000000ff08087812 */ /* 0x000fe400078ec0ff */
[----:B------:R-:W-:-:S03]  /*2730*/  LOP3.LUT R12, R6, 0xff, RZ, 0xc0, !PT ;  /* 0x000000ff060c7812 */ /* 0x000fc600078ec0ff */
[----:B------:R-:W-:Y:S02]  /*2740*/  VIADD R10, R8, 0xffffffff ;  /* 0xffffffff080a7836 */ /* 0x000fe40000000000 */
[----:B------:R-:W-:-:S03]  /*2750*/  VIADD R9, R12, 0xffffffff ;  /* 0xffffffff0c097836 */ /* 0x000fc60000000000 */
[----:B------:R-:W-:-:S04]  /*2760*/  ISETP.GT.U32.AND P0, PT, R10, 0xfd, PT ;  /* 0x000000fd0a00780c */ /* 0x000fc80003f04070 */
[----:B------:R-:W-:-:S13]  /*2770*/  ISETP.GT.U32.OR P0, PT, R9, 0xfd, P0 ;  /* 0x000000fd0900780c */ /* 0x000fda0000704470 */
[----:B------:R-:W-:Y:S01]  /*2780*/  @!P0 MOV R6, RZ ;  /* 0x000000ff00068202 */ /* 0x000fe20000000f00 */
[----:B------:R-:W-:Y:S06]  /*2790*/  @!P0 BRA `(.L_x_18) ;  /* 0x00000000005c8947 */ /* 0x000fec0003800000 */
[----:B------:R-:W-:Y:S02]  /*27a0*/  FSETP.GTU.FTZ.AND P0, PT, |R0|, +INF , PT ;  /* 0x7f8000000000780b */ /* 0x000fe40003f1c200 */
[----:B------:R-:W-:-:S04]  /*27b0*/  FSETP.GTU.FTZ.AND P1, PT, |R3|, +INF , PT ;  /* 0x7f8000000300780b */ /* 0x000fc80003f3c200 */
[----:B------:R-:W-:-:S13]  /*27c0*/  PLOP3.LUT P0, PT, P0, P1, PT, 0xf8, 0x8f ;  /* 0x00000000008f781c */ /* 0x000fda0000703f70 */
[----:B------:R-:W-:Y:S05]  /*27d0*/  @P0 BRA `(.L_x_19) ;  /* 0x00000004004c0947 */ /* 0x000fea0003800000 */
[----:B------:R-:W-:-:S13]  /*27e0*/  LOP3.LUT P0, RZ, R3, 0x7fffffff, R0, 0xc8, !PT ;  /* 0x7fffffff03ff7812 */ /* 0x000fda000780c800 */
[----:B------:R-:W-:Y:S05]  /*27f0*/  @!P0 BRA `(.L_x_20) ;  /* 0x00000004003c8947 */ /* 0x000fea0003800000 */
[C---:B------:R-:W-:Y:S02]  /*2800*/  FSETP.NEU.FTZ.AND P1, PT, |R0|.reuse, +INF , PT ;  /* 0x7f8000000000780b */ /* 0x040fe40003f3d200 */
[----:B------:R-:W-:Y:S02]  /*2810*/  FSETP.NEU.FTZ.AND P2, PT, |R3|, +INF , PT ;  /* 0x7f8000000300780b */ /* 0x000fe40003f5d200 */
[----:B------:R-:W-:-:S11]  /*2820*/  FSETP.NEU.FTZ.AND P0, PT, |R0|, +INF , PT ;  /* 0x7f8000000000780b */ /* 0x000fd60003f1d200 */
[----:B------:R-:W-:Y:S05]  /*2830*/  @!P2 BRA !P1, `(.L_x_20) ;  /* 0x00000004002ca947 */ /* 0x000fea0004800000 */
[----:B------:R-:W-:-:S04]  /*2840*/  LOP3.LUT P1, RZ, R0, 0x7fffffff, RZ, 0xc0, !PT ;  /* 0x7fffffff00ff7812 */ /* 0x000fc8000782c0ff */
[----:B------:R-:W-:-:S13]  /*2850*/  PLOP3.LUT P1, PT, P2, P1, PT, 0x2f, 0xf2 ;  /* 0x0000000000f2781c */ /* 0x000fda0001722577 */
[----:B------:R-:W-:Y:S05]  /*2860*/  @P1 BRA `(.L_x_21) ;  /* 0x0000000400181947 */ /* 0x000fea0003800000 */
[----:B------:R-:W-:-:S04]  /*2870*/  LOP3.LUT P1, RZ, R3, 0x7fffffff, RZ, 0xc0, !PT ;  /* 0x7fffffff03ff7812 */ /* 0x000fc8000782c0ff */
[----:B------:R-:W-:-:S13]  /*2880*/  PLOP3.LUT P0, PT, P0, P1, PT, 0x2f, 0xf2 ;  /* 0x0000000000f2781c */ /* 0x000fda0000702577 */
[----:B------:R-:W-:Y:S05]  /*2890*/  @P0 BRA `(.L_x_22) ;  /* 0x0000000400000947 */ /* 0x000fea0003800000 */
[----:B------:R-:W-:Y:S02]  /*28a0*/  ISETP.GE.AND P0, PT, R9, RZ, PT ;  /* 0x000000ff0900720c */ /* 0x000fe40003f06270 */
[----:B------:R-:W-:-:S11]  /*28b0*/  ISETP.GE.AND P1, PT, R10, RZ, PT ;  /* 0x000000ff0a00720c */ /* 0x000fd60003f26270 */
[----:B------:R-:W-:Y:S02]  /*28c0*/  @P0 IMAD.MOV.U32 R6, RZ, RZ, RZ ;  /* 0x000000ffff060224 */ /* 0x000fe400078e00ff */
[----:B------:R-:W-:Y:S01]  /*28d0*/  @!P0 FFMA R0, R0, 1.84467440737095516160e+19, RZ ;  /* 0x5f80000000008823 */ /* 0x000fe200000000ff */
[----:B------:R-:W-:Y:S02]  /*28e0*/  @!P0 IMAD.MOV.U32 R6, RZ, RZ, -0x40 ;  /* 0xffffffc0ff068424 */ /* 0x000fe400078e00ff */
[----:B------:R-:W-:Y:S02]  /*28f0*/  @!P1 FFMA R3, R3, 1.84467440737095516160e+19, RZ ;  /* 0x5f80000003039823 */ /* 0x000fe400000000ff */
[----:B------:R-:W-:-:S07]  /*2900*/  @!P1 VIADD R6, R6, 0x40 ;  /* 0x0000004006069836 */ /* 0x000fce0000000000 */
.L_x_18:
[----:B------:R-:W-:Y:S01]  /*2910*/  LEA R10, R8, 0xc0800000, 0x17 ;  /* 0xc0800000080a7811 */ /* 0x000fe200078eb8ff */
[----:B------:R-:W-:Y:S04]  /*2920*/  BSSY.RECONVERGENT B2, `(.L_x_23) ;  /* 0x0000036000027945 */ /* 0x000fe80003800200 */
[----:B------:R-:W-:Y:S01]  /*2930*/  IMAD.IADD R10, R3, 0x1, -R10 ;  /* 0x00000001030a7824 */ /* 0x000fe200078e0a0a */
[----:B------:R-:W-:-:S03]  /*2940*/  IADD3 R3, PT, PT, R12, -0x7f, RZ ;  /* 0xffffff810c037810 */ /* 0x000fc60007ffe0ff */
[----:B------:R-:W0:Y:S01]  /*2950*/  MUFU.RCP R9, R10 ;  /* 0x0000000a00097308 */ /* 0x000e220000001000 */
[----:B------:R-:W-:Y:S01]  /*2960*/  FADD.FTZ R11, -R10, -RZ ;  /* 0x800000ff0a0b7221 */ /* 0x000fe20000010100 */
[----:B------:R-:W-:-:S03]  /*2970*/  IMAD R0, R3, -0x800000, R0 ;  /* 0xff80000003007824 */ /* 0x000fc600078e0200 */
[----:B0-----:R-:W-:-:S04]  /*2980*/  FFMA R12, R9, R11, 1 ;  /* 0x3f800000090c7423 */ /* 0x001fc8000000000b */
[----:B------:R-:W-:-:S04]  /*2990*/  FFMA R14, R9, R12, R9 ;  /* 0x0000000c090e7223 */ /* 0x000fc80000000009 */
[----:B------:R-:W-:-:S04]  /*29a0*/  FFMA R9, R0, R14, RZ ;  /* 0x0000000e00097223 */ /* 0x000fc800000000ff */
[----:B------:R-:W-:-:S04]  /*29b0*/  FFMA R12, R11, R9, R0 ;  /* 0x000000090b0c7223 */ /* 0x000fc80000000000 */
[----:B------:R-:W-:Y:S01]  /*29c0*/  FFMA R13, R14, R12, R9 ;  /* 0x0000000c0e0d7223 */ /* 0x000fe20000000009 */
[----:B------:R-:W-:-:S03]  /*29d0*/  IADD3 R9, PT, PT, R3, 0x7f, -R8 ;  /* 0x0000007f03097810 */ /* 0x000fc60007ffe808 */
[----:B------:R-:W-:Y:S02]  /*29e0*/  FFMA R12, R11, R13, R0 ;  /* 0x0000000d0b0c7223 */ /* 0x000fe40000000000 */
[----:B------:R-:W-:Y:S02]  /*29f0*/  IMAD.IADD R9, R9, 0x1, R6 ;  /* 0x0000000109097824 */ /* 0x000fe400078e0206 */
[----:B------:R-:W-:-:S05]  /*2a00*/  FFMA R0, R14, R12, R13 ;  /* 0x0000000c0e007223 */ /* 0x000fca000000000d */
[----:B------:R-:W-:-:S04]  /*2a10*/  SHF.R.U32.HI R3, RZ, 0x17, R0 ;  /* 0x00000017ff037819 */ /* 0x000fc80000011600 */
[----:B------:R-:W-:-:S05]  /*2a20*/  LOP3.LUT R3, R3, 0xff, RZ, 0xc0, !PT ;  /* 0x000000ff03037812 */ /* 0x000fca00078ec0ff */
[----:B------:R-:W-:-:S04]  /*2a30*/  IMAD.IADD R10, R3, 0x1, R9 ;  /* 0x00000001030a7824 */ /* 0x000fc800078e0209 */
[----:B------:R-:W-:-:S05]  /*2a40*/  VIADD R3, R10, 0xffffffff ;  /* 0xffffffff0a037836 */ /* 0x000fca0000000000 */
[----:B------:R-:W-:-:S13]  /*2a50*/  ISETP.GE.U32.AND P0, PT, R3, 0xfe, PT ;  /* 0x000000fe0300780c */ /* 0x000fda0003f06070 */
[----:B------:R-:W-:Y:S05]  /*2a60*/  @!P0 BRA `(.L_x_24) ;  /* 0x0000000000808947 */ /* 0x000fea0003800000 */
[----:B------:R-:W-:-:S13]  /*2a70*/  ISETP.GT.AND P0, PT, R10, 0xfe, PT ;  /* 0x000000fe0a00780c */ /* 0x000fda0003f04270 */
[----:B------:R-:W-:Y:S05]  /*2a80*/  @P0 BRA `(.L_x_25) ;  /* 0x00000000006c0947 */ /* 0x000fea0003800000 */
[----:B------:R-:W-:-:S13]  /*2a90*/  ISETP.GE.AND P0, PT, R10, 0x1, PT ;  /* 0x000000010a00780c */ /* 0x000fda0003f06270 */
[----:B------:R-:W-:Y:S05]  /*2aa0*/  @P0 BRA `(.L_x_26) ;  /* 0x0000000000740947 */ /* 0x000fea0003800000 */
[----:B------:R-:W-:Y:S02]  /*2ab0*/  ISETP.GE.AND P0, PT, R10, -0x18, PT ;  /* 0xffffffe80a00780c */ /* 0x000fe40003f06270 */
[----:B------:R-:W-:-:S11]  /*2ac0*/  LOP3.LUT R0, R0, 0x80000000, RZ, 0xc0, !PT ;  /* 0x8000000000007812 */ /* 0x000fd600078ec0ff */
[----:B------:R-:W-:Y:S05]  /*2ad0*/  @!P0 BRA `(.L_x_26) ;  /* 0x0000000000688947 */ /* 0x000fea0003800000 */
[-CC-:B------:R-:W-:Y:S01]  /*2ae0*/  FFMA.RZ R3, R14, R12.reuse, R13.reuse ;  /* 0x0000000c0e037223 */ /* 0x180fe2000000c00d */
[----:B------:R-:W-:Y:S02]  /*2af0*/  VIADD R9, R10, 0x20 ;  /* 0x000000200a097836 */ /* 0x000fe40000000000 */
[-CC-:B------:R-:W-:Y:S01]  /*2b00*/  FFMA.RM R6, R14, R12.reuse, R13.reuse ;  /* 0x0000000c0e067223 */ /* 0x180fe2000000400d */
[----:B------:R-:W-:Y:S02]  /*2b10*/  ISETP.NE.AND P2, PT, R10, RZ, PT ;  /* 0x000000ff0a00720c */ /* 0x000fe40003f45270 */
[----:B------:R-:W-:Y:S01]  /*2b20*/  LOP3.LUT R8, R3, 0x7fffff, RZ, 0xc0, !PT ;  /* 0x007fffff03087812 */ /* 0x000fe200078ec0ff */
[----:B------:R-:W-:Y:S01]  /*2b30*/  FFMA.RP R3, R14, R12, R13 ;  /* 0x0000000c0e037223 */ /* 0x000fe2000000800d */
[----:B------:R-:W-:Y:S02]  /*2b40*/  ISETP.NE.AND P1, PT, R10, RZ, PT ;  /* 0x000000ff0a00720c */ /* 0x000fe40003f25270 */
[----:B------:R-:W-:-:S02]  /*2b50*/  LOP3.LUT R8, R8, 0x800000, RZ, 0xfc, !PT ;  /* 0x0080000008087812 */ /* 0x000fc400078efcff */
[----:B------:R-:W-:Y:S02]  /*2b60*/  IADD3 R10, PT, PT, -R10, RZ, RZ ;  /* 0x000000ff0a0a7210 */ /* 0x000fe40007ffe1ff */
[----:B------:R-:W-:Y:S02]  /*2b70*/  SHF.L.U32 R9, R8, R9, RZ ;  /* 0x0000000908097219 */ /* 0x000fe400000006ff */
[----:B------:R-:W-:Y:S02]  /*2b80*/  FSETP.NEU.FTZ.AND P0, PT, R3, R6, PT ;  /* 0x000000060300720b */ /* 0x000fe40003f1d000 */
[----:B------:R-:W-:Y:S02]  /*2b90*/  SEL R3, R10, RZ, P2 ;  /* 0x000000ff0a037207 */ /* 0x000fe40001000000 */
[----:B------:R-:W-:Y:S02]  /*2ba0*/  ISETP.NE.AND P1, PT, R9, RZ, P1 ;  /* 0x000000ff0900720c */ /* 0x000fe40000f25270 */
[----:B------:R-:W-:-:S02]  /*2bb0*/  SHF.R.U32.HI R3, RZ, R3, R8 ;  /* 0x00000003ff037219 */ /* 0x000fc40000011608 */
[----:B------:R-:W-:Y:S02]  /*2bc0*/  PLOP3.LUT P0, PT, P0, P1, PT, 0xf8, 0x8f ;  /* 0x00000000008f781c */ /* 0x000fe40000703f70 */
[----:B------:R-:W-:Y:S02]  /*2bd0*/  SHF.R.U32.HI R9, RZ, 0x1, R3 ;  /* 0x00000001ff097819 */ /* 0x000fe40000011603 */
[----:B------:R-:W-:-:S04]  /*2be0*/  SEL R6, RZ, 0x1, !P0 ;  /* 0x00000001ff067807 */ /* 0x000fc80004000000 */
[----:B------:R-:W-:-:S04]  /*2bf0*/  LOP3.LUT R6, R6, 0x1, R9, 0xf8, !PT ;  /* 0x0000000106067812 */ /* 0x000fc800078ef809 */
[----:B------:R-:W-:-:S05]  /*2c00*/  LOP3.LUT R6, R6, R3, RZ, 0xc0, !PT ;  /* 0x0000000306067212 */ /* 0x000fca00078ec0ff */
[----:B------:R-:W-:-:S05]  /*2c10*/  IMAD.IADD R9, R9, 0x1, R6 ;  /* 0x0000000109097824 */ /* 0x000fca00078e0206 */
[----:B------:R-:W-:Y:S01]  /*2c20*/  LOP3.LUT R0, R9, R0, RZ, 0xfc, !PT ;  /* 0x0000000009007212 */ /* 0x000fe200078efcff */
[----:B------:R-:W-:Y:S06]  /*2c30*/  BRA `(.L_x_26) ;  /* 0x0000000000107947 */ /* 0x000fec0003800000 */
.L_x_25:
[----:B------:R-:W-:-:S04]  /*2c40*/  LOP3.LUT R0, R0, 0x80000000, RZ, 0xc0, !PT ;  /* 0x8000000000007812 */ /* 0x000fc800078ec0ff */
[----:B------:R-:W-:Y:S01]  /*2c50*/  LOP3.LUT R0, R0, 0x7f800000, RZ, 0xfc, !PT ;  /* 0x7f80000000007812 */ /* 0x000fe200078efcff */
[----:B------:R-:W-:Y:S06]  /*2c60*/  BRA `(.L_x_26) ;  /* 0x0000000000047947 */ /* 0x000fec0003800000 */
.L_x_24:
[----:B------:R-:W-:-:S07]  /*2c70*/  IMAD R0, R9, 0x800000, R0 ;  /* 0x0080000009007824 */ /* 0x000fce00078e0200 */
.L_x_26:
[----:B------:R-:W-:Y:S05]  /*2c80*/  BSYNC.RECONVERGENT B2 ;  /* 0x0000000000027941 */ /* 0x000fea0003800200 */
.L_x_23:
[----:B------:R-:W-:Y:S05]  /*2c90*/  BRA `(.L_x_27) ;  /* 0x0000000000207947 */ /* 0x000fea0003800000 */
.L_x_22:
[----:B------:R-:W-:-:S04]  /*2ca0*/  LOP3.LUT R0, R3, 0x80000000, R0, 0x48, !PT ;  /* 0x8000000003007812 */ /* 0x000fc800078e4800 */
[----:B------:R-:W-:Y:S01]  /*2cb0*/  LOP3.LUT R0, R0, 0x7f800000, RZ, 0xfc, !PT ;  /* 0x7f80000000007812 */ /* 0x000fe200078efcff */
[----:B------:R-:W-:Y:S06]  /*2cc0*/  BRA `(.L_x_27) ;  /* 0x0000000000147947 */ /* 0x000fec0003800000 */
.L_x_21:
[----:B------:R-:W-:Y:S01]  /*2cd0*/  LOP3.LUT R0, R3, 0x80000000, R0, 0x48, !PT ;  /* 0x8000000003007812 */ /* 0x000fe200078e4800 */
[----:B------:R-:W-:Y:S06]  /*2ce0*/  BRA `(.L_x_27) ;  /* 0x00000000000c7947 */ /* 0x000fec0003800000 */
.L_x_20:
[----:B------:R-:W0:Y:S01]  /*2cf0*/  MUFU.RSQ R0, -QNAN ;  /* 0xffc0000000007908 */ /* 0x000e220000001400 */
[----:B------:R-:W-:Y:S05]  /*2d00*/  BRA `(.L_x_27) ;  /* 0x0000000000047947 */ /* 0x000fea0003800000 */
.L_x_19:
[----:B------:R-:W-:-:S07]  /*2d10*/  FADD.FTZ R0, R0, R3 ;  /* 0x0000000300007221 */ /* 0x000fce0000010000 */
.L_x_27:
[----:B------:R-:W-:Y:S05]  /*2d20*/  BSYNC.RECONVERGENT B1 ;  /* 0x0000000000017941 */ /* 0x000fea0003800200 */
.L_x_17:
[----:B------:R-:W-:-:S04]  /*2d30*/  IMAD.MOV.U32 R3, RZ, RZ, 0x0 ;  /* 0x00000000ff037424 */ /* 0x000fc800078e00ff */
[----:B0-----:R-:W-:Y:S05]  /*2d40*/  RET.REL.NODEC R2 `(CudaFederalQuantitativeEasingStep) ;  /* 0xffffffd002ac7950 */ /* 0x001fea0003c3ffff */
.L_x_28:
[----:B------:R-:W-:-:S00]  /*2d50*/  BRA `(.L_x_28) ;  /* 0xfffffffc00fc7947 */ /* 0x000fc0000383ffff */
[----:B------:R-:W-:-:S00]  /*2d60*/  NOP ;  /* 0x0000000000007918 */ /* 0x000fc00000000000 */
        /* <DEDUP_REMOVED lines=9> */
.L_x_29:


//--------------------- .nv.global.init           --------------------------
	.section	.nv.global.init,"aw",@progbits
.nv.global.init:
	.type		$str$1,@object
	.size		$str$1,($str$2 - $str$1)
$str$1:
        /*0000*/ 	.byte	0x2f, 0x74, 0x6d, 0x70, 0x2f, 0x73, 0x61, 0x73, 0x73, 0x5f, 0x63, 0x75, 0x5f, 0x74, 0x64, 0x30
        /*0010*/ 	.byte	0x62, 0x63, 0x73, 0x70, 0x5f, 0x2f, 0x6b, 0x2e, 0x63, 0x75, 0x00
	.type		$str$2,@object
	.size		$str$2,($str$3 - $str$2)
$str$2:
        /*001b*/ 	.byte	0x6b, 0x41, 0x67, 0x65, 0x6e, 0x74, 0x49, 0x64, 0x20, 0x3c, 0x3d, 0x20, 0x6b, 0x4e, 0x75, 0x6d
        /*002b*/ 	.byte	0x41, 0x67, 0x65, 0x6e, 0x74, 0x73, 0x20, 0x2d, 0x20, 0x31, 0x00
	.type		$str$3,@object
	.size		$str$3,($str - $str$3)
$str$3:
        /*0036*/ 	.byte	0x30, 0x20, 0x3c, 0x3d, 0x20, 0x61, 0x63, 0x74, 0x69, 0x6f, 0x6e, 0x73, 0x5b, 0x6b, 0x45, 0x6e
        /*0046*/ 	.byte	0x76, 0x49, 0x64, 0x5d, 0x20, 0x3c, 0x3d, 0x20, 0x6b, 0x4e, 0x75, 0x6d, 0x51, 0x45, 0x4c, 0x65
        /*0056*/ 	.byte	0x76, 0x65, 0x6c, 0x73, 0x00
	.type		$str,@object
	.size		$str,(__unnamed_1 - $str)
$str:
        /*005b*/ 	.byte	0x65, 0x6e, 0x76, 0x5f, 0x74, 0x69, 0x6d, 0x65, 0x73, 0x74, 0x65, 0x70, 0x5f, 0x61, 0x72, 0x72
        /*006b*/ 	.byte	0x5b, 0x6b, 0x45, 0x6e, 0x76, 0x49, 0x64, 0x5d, 0x20, 0x3e, 0x20, 0x30, 0x20, 0x26, 0x26, 0x20
        /*007b*/ 	.byte	0x65, 0x6e, 0x76, 0x5f, 0x74, 0x69, 0x6d, 0x65, 0x73, 0x74, 0x65, 0x70, 0x5f, 0x61, 0x72, 0x72
        /*008b*/ 	.byte	0x5b, 0x6b, 0x45, 0x6e, 0x76, 0x49, 0x64, 0x5d, 0x20, 0x3c, 0x3d, 0x20, 0x6b, 0x45, 0x70, 0x69
        /*009b*/ 	.byte	0x73, 0x6f, 0x64, 0x65, 0x4c, 0x65, 0x6e, 0x67, 0x74, 0x68, 0x00
	.type		__unnamed_1,@object
	.size		__unnamed_1,(.L_0 - __unnamed_1)
__unnamed_1:
        /*00a6*/ 	.byte	0x76, 0x6f, 0x69, 0x64, 0x20, 0x43, 0x75, 0x64, 0x61, 0x46, 0x65, 0x64, 0x65, 0x72, 0x61, 0x6c
        /* <DEDUP_REMOVED lines=9> */
        /*0146*/ 	.byte	0x74, 0x20, 0x2a, 0x2c, 0x20, 0x69, 0x6e, 0x74, 0x2c, 0x20, 0x69, 0x6e, 0x74, 0x29, 0x00
.L_0:


//--------------------- .nv.shared.reserved.0     --------------------------
	.section	.nv.shared.reserved.0,"aw",@nobits
	.weak		__nv_reservedSMEM_offset_0_alias
	.size		__nv_reservedSMEM_offset_0_alias, 0, 64
	.other		__nv_reservedSMEM_offset_0_alias,@"STO_CUDA_RESERVED_SHARED STV_DEFAULT"
__nv_reservedSMEM_offset_0_alias:
	.zero		0
	.zero		64


//--------------------- .nv.constant0.CudaFederalQuantitativeEasingStep --------------------------
	.section	.nv.constant0.CudaFederalQuantitativeEasingStep,"a",@progbits
	.sectionflags	@""
	.align	4
.nv.constant0.CudaFederalQuantitativeEasingStep:
	.zero		1008


//--------------------- SYMBOLS --------------------------

	.type		.nv.reservedSmem.offset0,@object
	.size		.nv.reservedSmem.offset0,0x4
	.type		__assertfail,@function
